	.headerflags	@"EF_CUDA_TEXMODE_UNIFIED EF_CUDA_64BIT_ADDRESS EF_CUDA_ACCELERATORS EF_CUDA_SM90 EF_CUDA_VIRTUAL_SM(EF_CUDA_SM90)"
	.elftype	@"ET_EXEC"


//--------------------- .nv.info                  --------------------------
	.section	.nv.info,"",@"SHT_CUDA_INFO"
	.align	4


	//----- nvinfo : EIATTR_REGCOUNT
	.align		4
        /*0000*/ 	.byte	0x04, 0x2f
        /*0002*/ 	.short	(.L_3 - .L_2)
	.align		4
.L_2:
        /*0004*/ 	.word	index@(triton_poi_fused_add_cat_0)
        /*0008*/ 	.word	0x00000020


	//----- nvinfo : EIATTR_MIN_STACK_SIZE
	.align		4
.L_3:
        /*000c*/ 	.byte	0x04, 0x12
        /*000e*/ 	.short	(.L_5 - .L_4)
	.align		4
.L_4:
        /*0010*/ 	.word	index@(triton_poi_fused_add_cat_0)
        /*0014*/ 	.word	0x00000020


	//----- nvinfo : EIATTR_FRAME_SIZE
	.align		4
.L_5:
        /*0018*/ 	.byte	0x04, 0x11
        /*001a*/ 	.short	(.L_7 - .L_6)
	.align		4
.L_6:
        /*001c*/ 	.word	index@(triton_poi_fused_add_cat_0)
        /*0020*/ 	.word	0x00000020


	//----- nvinfo : EIATTR_MIN_STACK_SIZE
	.align		4
.L_7:
        /*0024*/ 	.byte	0x04, 0x12
        /*0026*/ 	.short	(.L_9 - .L_8)
	.align		4
.L_8:
        /*0028*/ 	.word	index@(triton_poi_fused_add_cat_0)
        /*002c*/ 	.word	0x00000020
.L_9:


//--------------------- .nv.info.triton_poi_fused_add_cat_0 --------------------------
	.section	.nv.info.triton_poi_fused_add_cat_0,"",@"SHT_CUDA_INFO"
	.sectionflags	@""
	.align	4


	//----- nvinfo : EIATTR_CUDA_API_VERSION
	.align		4
        /*0000*/ 	.byte	0x04, 0x37
        /*0002*/ 	.short	(.L_11 - .L_10)
.L_10:
        /*0004*/ 	.word	0x0000007c


	//----- nvinfo : EIATTR_KPARAM_INFO
	.align		4
.L_11:
        /*0008*/ 	.byte	0x04, 0x17
        /*000a*/ 	.short	(.L_13 - .L_12)
.L_12:
        /*000c*/ 	.word	0x00000000
        /*0010*/ 	.short	0x0001
        /*0012*/ 	.short	0x0008
        /*0014*/ 	.byte	0x00, 0xf0, 0x11, 0x00


	//----- nvinfo : EIATTR_KPARAM_INFO
	.align		4
.L_13:
        /*0018*/ 	.byte	0x04, 0x17
        /*001a*/ 	.short	(.L_15 - .L_14)
.L_14:
        /*001c*/ 	.word	0x00000000
        /*0020*/ 	.short	0x0000
        /*0022*/ 	.short	0x0000
        /*0024*/ 	.byte	0x00, 0xf4, 0x21, 0x00


	//----- nvinfo : EIATTR_SPARSE_MMA_MASK
	.align		4
.L_15:
        /*0028*/ 	.byte	0x03, 0x50
        /*002a*/ 	.short	0x0000


	//----- nvinfo : EIATTR_MAXREG_COUNT
	.align		4
        /*002c*/ 	.byte	0x03, 0x1b
        /*002e*/ 	.short	0x00ff


	//----- nvinfo : EIATTR_EXIT_INSTR_OFFSETS
	.align		4
        /*0030*/ 	.byte	0x04, 0x1c
        /*0032*/ 	.short	(.L_17 - .L_16)


	//   ....[0]....
.L_16:
        /*0034*/ 	.word	0x00006b20


	//----- nvinfo : EIATTR_REQNTID
	.align		4
.L_17:
        /*0038*/ 	.byte	0x04, 0x10
        /*003a*/ 	.short	(.L_19 - .L_18)
.L_18:
        /*003c*/ 	.word	0x00000080
        /*0040*/ 	.word	0x00000001
        /*0044*/ 	.word	0x00000001


	//----- nvinfo : EIATTR_CRS_STACK_SIZE
	.align		4
.L_19:
        /*0048*/ 	.byte	0x04, 0x1e
        /*004a*/ 	.short	(.L_21 - .L_20)
.L_20:
        /*004c*/ 	.word	0x00000000


	//----- nvinfo : EIATTR_CBANK_PARAM_SIZE
	.align		4
.L_21:
        /*0050*/ 	.byte	0x03, 0x19
        /*0052*/ 	.short	0x000c


	//----- nvinfo : EIATTR_PARAM_CBANK
	.align		4
        /*0054*/ 	.byte	0x04, 0x0a
        /*0056*/ 	.short	(.L_23 - .L_22)
	.align		4
.L_22:
        /*0058*/ 	.word	index@(.nv.constant0.triton_poi_fused_add_cat_0)
        /*005c*/ 	.short	0x0210
        /*005e*/ 	.short	0x000c


	//----- nvinfo : EIATTR_SW_WAR
	.align		4
.L_23:
        /*0060*/ 	.byte	0x04, 0x36
        /*0062*/ 	.short	(.L_25 - .L_24)
.L_24:
        /*0064*/ 	.word	0x00000008
.L_25:


//--------------------- .nv.callgraph             --------------------------
	.section	.nv.callgraph,"",@"SHT_CUDA_CALLGRAPH"
	.align	4
	.sectionentsize	8
	.align		4
        /*0000*/ 	.word	0x00000000
	.align		4
        /*0004*/ 	.word	0xffffffff
	.align		4
        /*0008*/ 	.word	0x00000000
	.align		4
        /*000c*/ 	.word	0xfffffffe
	.align		4
        /*0010*/ 	.word	0x00000000
	.align		4
        /*0014*/ 	.word	0xfffffffd
	.align		4
        /*0018*/ 	.word	0x00000000
	.align		4
        /*001c*/ 	.word	0xfffffffc


//--------------------- .nv.constant4             --------------------------
	.section	.nv.constant4,"a",@progbits
	.align	8
	.align		8
.nv.constant4:
        /*0000*/ 	.dword	_$_str
	.align		8
        /*0008*/ 	.dword	__cudart_i2opi_f


//--------------------- .text.triton_poi_fused_add_cat_0 --------------------------
	.section	.text.triton_poi_fused_add_cat_0,"ax",@progbits
	.align	128
        .global         triton_poi_fused_add_cat_0
        .type           triton_poi_fused_add_cat_0,@function
        .size           triton_poi_fused_add_cat_0,(.L_x_61 - triton_poi_fused_add_cat_0)
        .other          triton_poi_fused_add_cat_0,@"STO_CUDA_ENTRY STV_DEFAULT"
triton_poi_fused_add_cat_0:
.text.triton_poi_fused_add_cat_0:
[----:B------:R-:W0:Y:S01]  /*0000*/  LDC R1, c[0x0][0x28] ;  /* 0x00000a00ff017b82 */ /* 0x000e220000000800 */
[----:B------:R-:W1:Y:S01]  /*0010*/  S2R R2, SR_TID.X ;  /* 0x0000000000027919 */ /* 0x000e620000002100 */
[----:B------:R-:W-:Y:S01]  /*0020*/  MOV R10, 0x3e620000 ;  /* 0x3e620000000a7802 */ /* 0x000fe20000000f00 */
[----:B------:R-:W-:Y:S01]  /*0030*/  IMAD.MOV.U32 R11, RZ, RZ, 0x3ee20000 ;  /* 0x3ee20000ff0b7424 */ /* 0x000fe200078e00ff */
[----:B------:R-:W-:Y:S01]  /*0040*/  BSSY B0, `(.L_x_0) ;  /* 0x0000089000007945 */ /* 0x000fe20003800000 */
[----:B------:R-:W2:Y:S01]  /*0050*/  S2R R0, SR_CTAID.X ;  /* 0x0000000000007919 */ /* 0x000ea20000002500 */
[----:B0-----:R-:W-:Y:S02]  /*0060*/  VIADD R1, R1, 0xffffffe0 ;  /* 0xffffffe001017836 */ /* 0x001fe40000000000 */
[----:B-1----:R-:W-:-:S05]  /*0070*/  IMAD.SHL.U32 R2, R2, 0x2, RZ ;  /* 0x0000000202027824 */ /* 0x002fca00078e00ff */
[----:B------:R-:W-:Y:S01]  /*0080*/  LOP3.LUT R3, R2, 0xfe, RZ, 0xc0, !PT ;  /* 0x000000fe02037812 */ /* 0x000fe200078ec0ff */
[----:B------:R-:W-:-:S04]  /*0090*/  IMAD.MOV.U32 R2, RZ, RZ, 0x3b18f0fe ;  /* 0x3b18f0feff027424 */ /* 0x000fc800078e00ff */
[----:B--2---:R-:W-:Y:S01]  /*00a0*/  IMAD R8, R0, 0x100, R3 ;  /* 0x0000010000087824 */ /* 0x004fe200078e0203 */
[----:B------:R-:W-:Y:S01]  /*00b0*/  HFMA2.MMA R3, -RZ, RZ, 1.2822265625, -66.875 ;  /* 0x3d21d42eff037435 */ /* 0x000fe200000001ff */
[----:B------:R-:W-:-:S03]  /*00c0*/  SHF.R.S32.HI R0, RZ, 0x17, R0 ;  /* 0x00000017ff007819 */ /* 0x000fc60000011400 */
[----:B------:R-:W-:-:S04]  /*00d0*/  SHF.R.S32.HI R5, RZ, 0x1f, R8 ;  /* 0x0000001fff057819 */ /* 0x000fc80000011408 */
[----:B------:R-:W-:Y:S02]  /*00e0*/  LEA.HI R5, R5, R8, RZ, 0x7 ;  /* 0x0000000805057211 */ /* 0x000fe400078f38ff */
[----:B------:R-:W-:Y:S02]  /*00f0*/  FFMA.FTZ R2, R3, R2, 0.01249298732727766037 ;  /* 0x3c4caf6303027423 */ /* 0x000fe40000010002 */
[----:B------:R-:W-:Y:S02]  /*0100*/  LOP3.LUT R9, R5, 0xffffff80, RZ, 0xc0, !PT ;  /* 0xffffff8005097812 */ /* 0x000fe400078ec0ff */
[----:B------:R-:W-:-:S03]  /*0110*/  FFMA.FTZ R4, R2, R3, 0.083333469927310943604 ;  /* 0x3daaaabd02047423 */ /* 0x000fc60000010003 */
[----:B------:R-:W-:Y:S02]  /*0120*/  IMAD.IADD R9, R8, 0x1, -R9 ;  /* 0x0000000108097824 */ /* 0x000fe400078e0a09 */
[----:B------:R-:W-:-:S03]  /*0130*/  FMUL.FTZ R4, R4, 0.039508990943431854248 ;  /* 0x3d21d42e04047820 */ /* 0x000fc60000410000 */
[C---:B------:R-:W-:Y:S01]  /*0140*/  PRMT R6, R9.reuse, 0x8880, RZ ;  /* 0x0000888009067816 */ /* 0x040fe200000000ff */
[----:B------:R-:W-:Y:S01]  /*0150*/  FMUL.FTZ R4, R4, 0.19876869022846221924 ;  /* 0x3e4b8a0504047820 */ /* 0x000fe20000410000 */
[----:B------:R-:W-:Y:S02]  /*0160*/  PRMT R3, R9, 0x8880, RZ ;  /* 0x0000888009037816 */ /* 0x000fe400000000ff */
[----:B------:R-:W-:Y:S01]  /*0170*/  PRMT R2, R6, 0x7710, RZ ;  /* 0x0000771006027816 */ /* 0x000fe200000000ff */
[----:B------:R-:W-:Y:S02]  /*0180*/  FFMA R7, R11, 0.4503078162670135498, R4 ;  /* 0x3ee68ebf0b077823 */ /* 0x000fe40000000004 */
[----:B------:R-:W-:Y:S01]  /*0190*/  IMAD.MOV.U32 R6, RZ, RZ, R3 ;  /* 0x000000ffff067224 */ /* 0x000fe200078e0003 */
[----:B------:R-:W-:-:S04]  /*01a0*/  SHF.R.U32.HI R3, RZ, 0xa, R2 ;  /* 0x0000000aff037819 */ /* 0x000fc80000011602 */
[----:B------:R-:W-:Y:S01]  /*01b0*/  SHF.R.S32.HI R2, RZ, 0x1, R6 ;  /* 0x00000001ff027819 */ /* 0x000fe20000011406 */
[----:B------:R-:W-:Y:S01]  /*01c0*/  FFMA R6, R11, -0.4503078162670135498, R10 ;  /* 0xbee68ebf0b067823 */ /* 0x000fe2000000000a */
[----:B------:R-:W-:Y:S01]  /*01d0*/  LOP3.LUT R3, R3, 0x1f, RZ, 0xc0, !PT ;  /* 0x0000001f03037812 */ /* 0x000fe200078ec0ff */
[----:B------:R-:W-:Y:S02]  /*01e0*/  FFMA R11, R11, 0.4503078162670135498, -R7 ;  /* 0x3ee68ebf0b0b7823 */ /* 0x000fe40000000807 */
[----:B------:R-:W-:Y:S02]  /*01f0*/  FADD R6, R6, R6 ;  /* 0x0000000606067221 */ /* 0x000fe40000000000 */
[----:B------:R-:W-:Y:S02]  /*0200*/  IMAD.IADD R3, R2, 0x1, R3 ;  /* 0x0000000102037824 */ /* 0x000fe400078e0203 */
[----:B------:R-:W-:Y:S01]  /*0210*/  FADD R11, R4, R11 ;  /* 0x0000000b040b7221 */ /* 0x000fe20000000000 */
[----:B------:R-:W-:Y:S01]  /*0220*/  FFMA.FTZ R6, R10, -0.19876869022846221924, R6 ;  /* 0xbe4b8a050a067823 */ /* 0x000fe20000010006 */
[----:B------:R-:W-:Y:S01]  /*0230*/  VIADD R10, R8, 0x1 ;  /* 0x00000001080a7836 */ /* 0x000fe20000000000 */
[----:B------:R-:W-:-:S02]  /*0240*/  LOP3.LUT R3, R3, 0xe0, RZ, 0xc0, !PT ;  /* 0x000000e003037812 */ /* 0x000fc400078ec0ff */
[----:B------:R-:W-:-:S03]  /*0250*/  FMUL.FTZ R6, R6, 0.4503078162670135498 ;  /* 0x3ee68ebf06067820 */ /* 0x000fc60000410000 */
[----:B------:R-:W-:Y:S02]  /*0260*/  IMAD.MOV R3, RZ, RZ, -R3 ;  /* 0x000000ffff037224 */ /* 0x000fe400078e0a03 */
[----:B------:R-:W-:-:S03]  /*0270*/  FADD R6, R6, R11 ;  /* 0x0000000b06067221 */ /* 0x000fc60000000000 */
[----:B------:R-:W-:Y:S01]  /*0280*/  PRMT R3, R3, 0x7710, RZ ;  /* 0x0000771003037816 */ /* 0x000fe200000000ff */
[----:B------:R-:W-:-:S03]  /*0290*/  FADD R12, R7, R6 ;  /* 0x00000006070c7221 */ /* 0x000fc60000000000 */
[----:B------:R-:W-:Y:S01]  /*02a0*/  IADD3 R2, R2, R3, RZ ;  /* 0x0000000302027210 */ /* 0x000fe20007ffe0ff */
[----:B------:R-:W-:Y:S01]  /*02b0*/  FADD R3, R12, 9.010894775390625 ;  /* 0x41102ca00c037421 */ /* 0x000fe20000000000 */
[----:B------:R-:W-:Y:S02]  /*02c0*/  FADD R7, R7, -R12 ;  /* 0x8000000c07077221 */ /* 0x000fe40000000000 */
[----:B------:R-:W-:Y:S01]  /*02d0*/  PRMT R4, R2, 0x8880, RZ ;  /* 0x0000888002047816 */ /* 0x000fe200000000ff */
[----:B------:R-:W-:Y:S01]  /*02e0*/  FADD R11, -R3, 9.010894775390625 ;  /* 0x41102ca0030b7421 */ /* 0x000fe20000000100 */
[----:B------:R-:W-:Y:S01]  /*02f0*/  FADD R6, R6, R7 ;  /* 0x0000000706067221 */ /* 0x000fe20000000000 */
[----:B------:R-:W-:Y:S02]  /*0300*/  SGXT R7, R0, 0x1 ;  /* 0x000000010007781a */ /* 0x000fe40000000200 */
[----:B------:R-:W-:Y:S02]  /*0310*/  IMAD.SHL.U32 R4, R4, 0x2, RZ ;  /* 0x0000000204047824 */ /* 0x000fe400078e00ff */
[----:B------:R-:W-:Y:S01]  /*0320*/  FADD R11, R12, R11 ;  /* 0x0000000b0c0b7221 */ /* 0x000fe20000000000 */
[----:B------:R-:W-:-:S02]  /*0330*/  LEA.HI R0, R7, R10, RZ, 0x7 ;  /* 0x0000000a07007211 */ /* 0x000fc400078f38ff */
[----:B------:R-:W-:Y:S01]  /*0340*/  I2FP.F32.S32 R2, R4 ;  /* 0x0000000400027245 */ /* 0x000fe20000201400 */
[----:B------:R-:W-:Y:S01]  /*0350*/  FADD R12, R6, R11 ;  /* 0x0000000b060c7221 */ /* 0x000fe20000000000 */
[----:B------:R-:W-:-:S03]  /*0360*/  LOP3.LUT R11, R0, 0xffffff80, RZ, 0xc0, !PT ;  /* 0xffffff80000b7812 */ /* 0x000fc600078ec0ff */
[----:B------:R-:W-:Y:S01]  /*0370*/  FMUL R6, R2, 0.5 ;  /* 0x3f00000002067820 */ /* 0x000fe20000400000 */
[----:B------:R-:W-:Y:S01]  /*0380*/  FADD R12, R12, 1.8571887267171405256e-05 ;  /* 0x379bcad30c0c7421 */ /* 0x000fe20000000000 */
[----:B------:R-:W-:-:S03]  /*0390*/  IMAD.IADD R10, R10, 0x1, -R11 ;  /* 0x000000010a0a7824 */ /* 0x000fc600078e0a0b */
[----:B------:R-:W-:Y:S01]  /*03a0*/  FADD R0, R3, R12 ;  /* 0x0000000c03007221 */ /* 0x000fe20000000000 */
[----:B------:R-:W0:Y:S01]  /*03b0*/  FRND.FTZ.FLOOR R6, R6 ;  /* 0x0000000600067307 */ /* 0x000e220000215000 */
[----:B------:R-:W-:-:S03]  /*03c0*/  LOP3.LUT R11, R10, 0x80, RZ, 0xc0, !PT ;  /* 0x000000800a0b7812 */ /* 0x000fc600078ec0ff */
[----:B------:R-:W-:Y:S02]  /*03d0*/  R2UR UR4, R0 ;  /* 0x00000000000472ca */ /* 0x000fe400000e0000 */
[----:B------:R-:W-:-:S04]  /*03e0*/  LEA.HI R11, R11, R10, RZ, 0x19 ;  /* 0x0000000a0b0b7211 */ /* 0x000fc800078fc8ff */
[C---:B------:R-:W-:Y:S02]  /*03f0*/  PRMT R0, R11.reuse, 0x8880, RZ ;  /* 0x000088800b007816 */ /* 0x040fe400000000ff */
[----:B------:R-:W-:Y:S02]  /*0400*/  PRMT R11, R11, 0x8880, RZ ;  /* 0x000088800b0b7816 */ /* 0x000fe400000000ff */
[----:B------:R-:W-:Y:S01]  /*0410*/  PRMT R0, R0, 0x7710, RZ ;  /* 0x0000771000007816 */ /* 0x000fe200000000ff */
[----:B0-----:R-:W-:Y:S01]  /*0420*/  FADD R2, R6, R6 ;  /* 0x0000000606027221 */ /* 0x001fe20000000000 */
[----:B------:R-:W-:Y:S01]  /*0430*/  SHF.R.S32.HI R11, RZ, 0x1, R11 ;  /* 0x00000001ff0b7819 */ /* 0x000fe2000001140b */
[----:B------:R-:W-:Y:S01]  /*0440*/  FADD R3, R3, -UR4 ;  /* 0x8000000403037e21 */ /* 0x000fe20008000000 */
[----:B------:R-:W-:Y:S01]  /*0450*/  SHF.R.U32.HI R0, RZ, 0xa, R0 ;  /* 0x0000000aff007819 */ /* 0x000fe20000011600 */
[----:B------:R-:W-:Y:S02]  /*0460*/  FMUL R2, R2, 0.015625 ;  /* 0x3c80000002027820 */ /* 0x000fe40000400000 */
[----:B------:R-:W-:Y:S01]  /*0470*/  FADD R12, R12, R3 ;  /* 0x000000030c0c7221 */ /* 0x000fe20000000000 */
[----:B------:R-:W-:Y:S01]  /*0480*/  LOP3.LUT R0, R0, 0x1f, RZ, 0xc0, !PT ;  /* 0x0000001f00007812 */ /* 0x000fe200078ec0ff */
[C---:B------:R-:W-:Y:S01]  /*0490*/  FADD.FTZ R15, |R2|.reuse, -RZ ;  /* 0x800000ff020f7221 */ /* 0x040fe20000010200 */
[C---:B------:R-:W-:Y:S01]  /*04a0*/  FMUL R3, R2.reuse, 0.0001220703125 ;  /* 0x3900000002037820 */ /* 0x040fe20000400000 */
[----:B------:R-:W-:-:S02]  /*04b0*/  FSETP.NEU.AND P2, PT, R2, RZ, PT ;  /* 0x000000ff0200720b */ /* 0x000fc40003f4d000 */
[----:B------:R-:W-:Y:S02]  /*04c0*/  IADD3 R0, R11, R0, RZ ;  /* 0x000000000b007210 */ /* 0x000fe40007ffe0ff */
[----:B------:R-:W-:Y:S02]  /*04d0*/  FSETP.GT.AND P0, PT, R15, 9.99999979021476795361e+33, PT ;  /* 0x77f684df0f00780b */ /* 0x000fe40003f04000 */
[----:B------:R-:W-:Y:S02]  /*04e0*/  R2UR UR5, R12 ;  /* 0x000000000c0572ca */ /* 0x000fe400000e0000 */
[----:B------:R-:W-:Y:S02]  /*04f0*/  FSEL R6, R3, R2, P0 ;  /* 0x0000000203067208 */ /* 0x000fe40000000000 */
[----:B------:R-:W-:-:S03]  /*0500*/  LOP3.LUT R0, R0, 0xe0, RZ, 0xc0, !PT ;  /* 0x000000e000007812 */ /* 0x000fc600078ec0ff */
[C---:B------:R-:W-:Y:S02]  /*0510*/  FMUL.FTZ R3, R6.reuse, UR4 ;  /* 0x0000000406037c20 */ /* 0x040fe40008410000 */
[----:B------:R-:W-:Y:S02]  /*0520*/  IMAD.MOV R0, RZ, RZ, -R0 ;  /* 0x000000ffff007224 */ /* 0x000fe400078e0a00 */
[----:B------:R-:W-:-:S03]  /*0530*/  FFMA.FTZ R13, R6, UR4, -R3 ;  /* 0x00000004060d7c23 */ /* 0x000fc60008010803 */
[----:B------:R-:W-:Y:S01]  /*0540*/  PRMT R12, R0, 0x7710, RZ ;  /* 0x00007710000c7816 */ /* 0x000fe200000000ff */
[----:B------:R-:W-:-:S04]  /*0550*/  FFMA.FTZ R0, R6, UR5, R13 ;  /* 0x0000000506007c23 */ /* 0x000fc8000801000d */
[----:B------:R-:W-:Y:S01]  /*0560*/  FFMA.FTZ R14, RZ, UR4, R0 ;  /* 0x00000004ff0e7c23 */ /* 0x000fe20008010000 */
[----:B------:R-:W-:Y:S01]  /*0570*/  IMAD.IADD R6, R11, 0x1, R12 ;  /* 0x000000010b067824 */ /* 0x000fe200078e020c */
[----:B------:R-:W-:Y:S02]  /*0580*/  HFMA2.MMA R12, -RZ, RZ, 3.4921875, 0 ;  /* 0x42fc0000ff0c7435 */ /* 0x000fe400000001ff */
[----:B------:R-:W-:Y:S02]  /*0590*/  FADD.FTZ R18, R3, R14 ;  /* 0x0000000e03127221 */ /* 0x000fe40000010000 */
[----:B------:R-:W-:-:S03]  /*05a0*/  PRMT R6, R6, 0x8880, RZ ;  /* 0x0000888006067816 */ /* 0x000fc600000000ff */
[----:B------:R-:W-:Y:S02]  /*05b0*/  ISETP.NE.AND P0, PT, R18, 0x42b17218, PT ;  /* 0x42b172181200780c */ /* 0x000fe40003f05270 */
[----:B------:R-:W-:Y:S02]  /*05c0*/  IMAD.SHL.U32 R6, R6, 0x2, RZ ;  /* 0x0000000206067824 */ /* 0x000fe400078e00ff */
[----:B------:R-:W-:-:S03]  /*05d0*/  FSEL R13, R18, 88.72283172607421875, P0 ;  /* 0x42b17217120d7808 */ /* 0x000fc60000000000 */
[----:B------:R-:W-:Y:S02]  /*05e0*/  I2FP.F32.S32 R0, R6 ;  /* 0x0000000600007245 */ /* 0x000fe40000201400 */
[----:B------:R-:W-:-:S03]  /*05f0*/  FMUL.FTZ R19, R13, 1.4426950216293334961 ;  /* 0x3fb8aa3b0d137820 */ /* 0x000fc60000410000 */
[----:B------:R-:W-:-:S03]  /*0600*/  FMUL R0, R0, 0.5 ;  /* 0x3f00000000007820 */ /* 0x000fc60000400000 */
[----:B------:R-:W0:Y:S08]  /*0610*/  FRND.TRUNC R19, R19 ;  /* 0x0000001300137307 */ /* 0x000e30000020d000 */
[----:B------:R-:W1:Y:S01]  /*0620*/  FRND.FTZ.FLOOR R0, R0 ;  /* 0x0000000000007307 */ /* 0x000e620000215000 */
[----:B0-----:R-:W-:Y:S01]  /*0630*/  FADD.FTZ R17, |R19|, -RZ ;  /* 0x800000ff13117221 */ /* 0x001fe20000010200 */
[----:B------:R-:W-:-:S04]  /*0640*/  LOP3.LUT R20, R12, 0x80000000, R19, 0xb8, !PT ;  /* 0x800000000c147812 */ /* 0x000fc800078eb813 */
[----:B------:R-:W-:Y:S01]  /*0650*/  FSETP.GT.AND P0, PT, R17, 126, PT ;  /* 0x42fc00001100780b */ /* 0x000fe20003f04000 */
[----:B-1----:R-:W-:-:S03]  /*0660*/  FADD R16, R0, R0 ;  /* 0x0000000000107221 */ /* 0x002fc60000000000 */
[----:B------:R-:W-:Y:S01]  /*0670*/  FSEL R20, R20, R19, P0 ;  /* 0x0000001314147208 */ /* 0x000fe20000000000 */
[----:B------:R-:W-:-:S04]  /*0680*/  FMUL R16, R16, 0.015625 ;  /* 0x3c80000010107820 */ /* 0x000fc80000400000 */
[----:B------:R-:W-:Y:S01]  /*0690*/  FFMA.FTZ R13, R20, -0.69314718246459960938, R13 ;  /* 0xbf317218140d7823 */ /* 0x000fe2000001000d */
[C---:B------:R-:W-:Y:S01]  /*06a0*/  FADD.FTZ R17, |R16|.reuse, -RZ ;  /* 0x800000ff10117221 */ /* 0x040fe20000010200 */
[----:B------:R-:W-:Y:S02]  /*06b0*/  FMUL R19, R16, 0.0001220703125 ;  /* 0x3900000010137820 */ /* 0x000fe40000400000 */
[C---:B------:R-:W-:Y:S01]  /*06c0*/  FFMA.FTZ R13, R20.reuse, 1.9046542121259335545e-09, R13 ;  /* 0x3102e308140d7823 */ /* 0x040fe2000001000d */
[----:B------:R-:W-:Y:S01]  /*06d0*/  FADD R20, R20, 12583039 ;  /* 0x4b40007f14147421 */ /* 0x000fe20000000000 */
[----:B------:R-:W-:Y:S02]  /*06e0*/  FSETP.GT.AND P0, PT, R17, 9.99999979021476795361e+33, PT ;  /* 0x77f684df1100780b */ /* 0x000fe40003f04000 */
[----:B------:R-:W-:Y:S01]  /*06f0*/  FMUL R21, R13, 1.4426950216293334961 ;  /* 0x3fb8aa3b0d157820 */ /* 0x000fe20000400000 */
[----:B------:R-:W-:Y:S01]  /*0700*/  IMAD.SHL.U32 R20, R20, 0x800000, RZ ;  /* 0x0080000014147824 */ /* 0x000fe200078e00ff */
[----:B------:R-:W-:-:S04]  /*0710*/  FSEL R0, R19, R16, P0 ;  /* 0x0000001013007208 */ /* 0x000fc80000000000 */
[----:B------:R-:W0:Y:S01]  /*0720*/  MUFU.EX2 R21, R21 ;  /* 0x0000001500157308 */ /* 0x000e220000000800 */
[----:B------:R-:W-:-:S04]  /*0730*/  FMUL.FTZ R19, R0, UR4 ;  /* 0x0000000400137c20 */ /* 0x000fc80008410000 */
[----:B------:R-:W-:-:S04]  /*0740*/  FFMA.FTZ R13, R0, UR4, -R19 ;  /* 0x00000004000d7c23 */ /* 0x000fc80008010813 */
[----:B------:R-:W-:-:S04]  /*0750*/  FFMA.FTZ R0, R0, UR5, R13 ;  /* 0x0000000500007c23 */ /* 0x000fc8000801000d */
[----:B------:R-:W-:Y:S01]  /*0760*/  FFMA.FTZ R0, RZ, UR4, R0 ;  /* 0x00000004ff007c23 */ /* 0x000fe20008010000 */
[----:B0-----:R-:W-:Y:S01]  /*0770*/  FMUL R22, R20, R21 ;  /* 0x0000001514167220 */ /* 0x001fe20000400000 */
[----:B------:R-:W-:Y:S02]  /*0780*/  FADD R21, R15, 10000 ;  /* 0x461c40000f157421 */ /* 0x000fe40000000000 */
[----:B------:R-:W-:Y:S02]  /*0790*/  FADD.FTZ R20, R19, R0 ;  /* 0x0000000013147221 */ /* 0x000fe40000010000 */
[----:B------:R-:W-:-:S03]  /*07a0*/  FSETP.NEU.AND P0, PT, R22, +INF , PT ;  /* 0x7f8000001600780b */ /* 0x000fc60003f0d000 */
[----:B------:R-:W-:Y:S02]  /*07b0*/  ISETP.NE.AND P1, PT, R20, 0x42b17218, PT ;  /* 0x42b172181400780c */ /* 0x000fe40003f25270 */
[----:B------:R-:W-:Y:S02]  /*07c0*/  ISETP.NE.OR P3, PT, R18, 0x42b17218, !P0 ;  /* 0x42b172181200780c */ /* 0x000fe40004765670 */
[----:B------:R-:W-:Y:S02]  /*07d0*/  FSEL R13, R20, 88.72283172607421875, P1 ;  /* 0x42b17217140d7808 */ /* 0x000fe40000800000 */
[----:B------:R-:W-:-:S03]  /*07e0*/  ISETP.GE.AND P1, PT, R21, 0x7f800000, PT ;  /* 0x7f8000001500780c */ /* 0x000fc60003f26270 */
[----:B------:R-:W-:Y:S01]  /*07f0*/  FMUL.FTZ R23, R13, 1.4426950216293334961 ;  /* 0x3fb8aa3b0d177820 */ /* 0x000fe20000410000 */
[----:B------:R-:W-:-:S04]  /*0800*/  @P0 FADD.FTZ R3, R3, -R18 ;  /* 0x8000001203030221 */ /* 0x000fc80000010000 */
[----:B------:R-:W-:Y:S01]  /*0810*/  @P0 FADD.FTZ R21, R14, R3 ;  /* 0x000000030e150221 */ /* 0x000fe20000010000 */
[----:B------:R-:W0:Y:S01]  /*0820*/  FRND.TRUNC R23, R23 ;  /* 0x0000001700177307 */ /* 0x000e22000020d000 */
[----:B------:R-:W-:Y:S02]  /*0830*/  IMAD.MOV.U32 R3, RZ, RZ, 0x7f800000 ;  /* 0x7f800000ff037424 */ /* 0x000fe400078e00ff */
[----:B------:R-:W-:-:S04]  /*0840*/  @!P3 FADD R21, R21, 7.62939453125e-06 ;  /* 0x370000001515b421 */ /* 0x000fc80000000000 */
[----:B------:R-:W-:Y:S01]  /*0850*/  @P0 FFMA.FTZ R3, R22, R21, R22 ;  /* 0x0000001516030223 */ /* 0x000fe20000010016 */
[----:B0-----:R-:W-:Y:S06]  /*0860*/  @!P1 BRA `(.L_x_1) ;  /* 0x0000000000189947 */ /* 0x001fec0003800000 */
[----:B------:R-:W-:-:S13]  /*0870*/  FSETP.NAN.FTZ.AND P0, PT, |R2|, |R2|, PT ;  /* 0x400000020200720b */ /* 0x000fda0003f18200 */
[----:B------:R-:W-:Y:S01]  /*0880*/  @P0 FADD R3, R2, 10000 ;  /* 0x461c400002030421 */ /* 0x000fe20000000000 */
[----:B------:R-:W-:Y:S06]  /*0890*/  @P0 BRA `(.L_x_1) ;  /* 0x00000000000c0947 */ /* 0x000fec0003800000 */
[----:B------:R-:W-:-:S13]  /*08a0*/  FSETP.NEU.AND P0, PT, R15, +INF , PT ;  /* 0x7f8000000f00780b */ /* 0x000fda0003f0d000 */
[----:B------:R-:W-:-:S04]  /*08b0*/  @!P0 FSETP.GEU.AND P1, PT, R2, RZ, PT ;  /* 0x000000ff0200820b */ /* 0x000fc80003f2e000 */
[----:B------:R-:W-:-:S09]  /*08c0*/  @!P0 SEL R3, RZ, 0x7f800000, !P1 ;  /* 0x7f800000ff038807 */ /* 0x000fd20004800000 */
.L_x_1:
[----:B------:R-:W-:Y:S05]  /*08d0*/  BSYNC B0 ;  /* 0x0000000000007941 */ /* 0x000fea0003800000 */
.L_x_0:
[----:B------:R-:W-:Y:S01]  /*08e0*/  FSEL R21, R3, 1, P2 ;  /* 0x3f80000003157808 */ /* 0x000fe20001000000 */
[----:B0-----:R-:W-:Y:S01]  /*08f0*/  FADD.FTZ R3, |R23|, -RZ ;  /* 0x800000ff17037221 */ /* 0x001fe20000010200 */
[----:B------:R-:W-:Y:S01]  /*0900*/  LEA.HI R2, R7, R8, RZ, 0x9 ;  /* 0x0000000807027211 */ /* 0x000fe200078f48ff */
[----:B------:R-:W-:Y:S01]  /*0910*/  BSSY B0, `(.L_x_2) ;  /* 0x0000031000007945 */ /* 0x000fe20003800000 */
[----:B------:R-:W-:Y:S02]  /*0920*/  FSETP.GT.AND P1, PT, |R21|, 8.50705917302346158658e+37, PT ;  /* 0x7e8000001500780b */ /* 0x000fe40003f24200 */
[----:B------:R-:W-:Y:S02]  /*0930*/  SHF.R.S32.HI R2, RZ, 0x9, R2 ;  /* 0x00000009ff027819 */ /* 0x000fe40000011402 */
[----:B------:R-:W-:Y:S02]  /*0940*/  FSETP.GT.AND P0, PT, R3, 126, PT ;  /* 0x42fc00000300780b */ /* 0x000fe40003f04000 */
[----:B------:R-:W-:-:S02]  /*0950*/  LOP3.LUT R14, R12, 0x80000000, R23, 0xb8, !PT ;  /* 0x800000000c0e7812 */ /* 0x000fc400078eb817 */
[C---:B------:R-:W-:Y:S02]  /*0960*/  FSETP.GEU.AND P2, PT, |R21|.reuse, 1.175494350822287508e-38, PT ;  /* 0x008000001500780b */ /* 0x040fe40003f4e200 */
[----:B------:R-:W-:Y:S02]  /*0970*/  LEA.HI R3, R2, R2, RZ, 0x2 ;  /* 0x0000000202037211 */ /* 0x000fe400078f10ff */
[----:B------:R-:W-:Y:S01]  /*0980*/  FSEL R18, R14, R23, P0 ;  /* 0x000000170e127208 */ /* 0x000fe20000000000 */
[----:B------:R-:W-:Y:S01]  /*0990*/  @P1 FMUL R21, R21, 0.25 ;  /* 0x3e80000015151820 */ /* 0x000fe20000400000 */
[----:B------:R-:W-:-:S03]  /*09a0*/  LOP3.LUT R3, R3, 0xfffffffc, RZ, 0xc0, !PT ;  /* 0xfffffffc03037812 */ /* 0x000fc600078ec0ff */
[----:B------:R-:W-:Y:S01]  /*09b0*/  FFMA.FTZ R13, R18, -0.69314718246459960938, R13 ;  /* 0xbf317218120d7823 */ /* 0x000fe2000001000d */
[----:B------:R-:W-:-:S03]  /*09c0*/  IADD3 R3, R2, 0x1, -R3 ;  /* 0x0000000102037810 */ /* 0x000fc60007ffe803 */
[C---:B------:R-:W-:Y:S01]  /*09d0*/  FFMA.FTZ R13, R18.reuse, 1.9046542121259335545e-09, R13 ;  /* 0x3102e308120d7823 */ /* 0x040fe2000001000d */
[----:B------:R-:W-:Y:S01]  /*09e0*/  @!P2 FMUL R21, R21, 16777216 ;  /* 0x4b8000001515a820 */ /* 0x000fe20000400000 */
[----:B------:R-:W-:Y:S01]  /*09f0*/  I2FP.F32.S32 R14, R3 ;  /* 0x00000003000e7245 */ /* 0x000fe20000201400 */
[----:B------:R-:W-:Y:S01]  /*0a00*/  FADD R18, R18, 12583039 ;  /* 0x4b40007f12127421 */ /* 0x000fe20000000000 */
[----:B------:R-:W-:Y:S01]  /*0a10*/  FMUL R2, R13, 1.4426950216293334961 ;  /* 0x3fb8aa3b0d027820 */ /* 0x000fe20000400000 */
[----:B------:R-:W0:Y:S02]  /*0a20*/  MUFU.RCP R15, R21 ;  /* 0x00000015000f7308 */ /* 0x000e240000001000 */
[----:B------:R-:W-:Y:S01]  /*0a30*/  FMUL R13, R14, 0.25 ;  /* 0x3e8000000e0d7820 */ /* 0x000fe20000400000 */
[----:B------:R-:W-:-:S04]  /*0a40*/  IMAD.SHL.U32 R18, R18, 0x800000, RZ ;  /* 0x0080000012127824 */ /* 0x000fc800078e00ff */
[----:B------:R-:W-:Y:S01]  /*0a50*/  FSEL R22, R13, R14, P1 ;  /* 0x0000000e0d167208 */ /* 0x000fe20000800000 */
[----:B------:R1:W2:Y:S01]  /*0a60*/  MUFU.EX2 R3, R2 ;  /* 0x0000000200037308 */ /* 0x0002a20000000800 */
[----:B------:R-:W-:-:S03]  /*0a70*/  FSETP.NEU.AND P1, PT, R16, RZ, PT ;  /* 0x000000ff1000720b */ /* 0x000fc60003f2d000 */
[----:B------:R-:W-:-:S04]  /*0a80*/  @!P2 FMUL R22, R22, 16777216 ;  /* 0x4b8000001616a820 */ /* 0x000fc80000400000 */
[----:B0-----:R-:W-:Y:S01]  /*0a90*/  FMUL R15, R15, R22 ;  /* 0x000000160f0f7220 */ /* 0x001fe20000400000 */
[----:B-1----:R-:W-:-:S03]  /*0aa0*/  FADD R2, R17, 10000 ;  /* 0x461c400011027421 */ /* 0x002fc60000000000 */
[C---:B------:R-:W-:Y:S02]  /*0ab0*/  FADD.FTZ R21, |R15|.reuse, -RZ ;  /* 0x800000ff0f157221 */ /* 0x040fe40000010200 */
[----:B------:R-:W-:Y:S01]  /*0ac0*/  ISETP.GE.AND P3, PT, R2, 0x7f800000, PT ;  /* 0x7f8000000200780c */ /* 0x000fe20003f66270 */
[----:B--2---:R-:W-:Y:S01]  /*0ad0*/  FMUL R3, R18, R3 ;  /* 0x0000000312037220 */ /* 0x004fe20000400000 */
[----:B------:R-:W-:Y:S01]  /*0ae0*/  FMUL R18, R15, 0.63661974668502807617 ;  /* 0x3f22f9830f127820 */ /* 0x000fe20000400000 */
[----:B------:R-:W-:-:S03]  /*0af0*/  FSETP.GE.AND P0, PT, R21, 105615, PT ;  /* 0x47ce47801500780b */ /* 0x000fc60003f06000 */
[----:B------:R-:W-:Y:S02]  /*0b00*/  FSETP.NEU.AND P2, PT, R3, +INF , PT ;  /* 0x7f8000000300780b */ /* 0x000fe40003f4d000 */
[----:B------:R-:W0:Y:S02]  /*0b10*/  F2I.FTZ.NTZ R18, R18 ;  /* 0x0000001200127305 */ /* 0x000e240000213100 */
[----:B------:R-:W-:-:S09]  /*0b20*/  ISETP.NE.OR P4, PT, R20, 0x42b17218, !P2 ;  /* 0x42b172181400780c */ /* 0x000fd20005785670 */
[----:B------:R-:W-:Y:S01]  /*0b30*/  @P2 FADD.FTZ R19, R19, -R20 ;  /* 0x8000001413132221 */ /* 0x000fe20000010000 */
[----:B------:R-:W-:Y:S02]  /*0b40*/  MOV R20, 0x7f800000 ;  /* 0x7f80000000147802 */ /* 0x000fe40000000f00 */
[----:B0-----:R-:W-:Y:S01]  /*0b50*/  I2FP.F32.S32 R2, R18 ;  /* 0x0000001200027245 */ /* 0x001fe20000201400 */
[----:B------:R-:W-:-:S04]  /*0b60*/  @P2 FADD.FTZ R0, R0, R19 ;  /* 0x0000001300002221 */ /* 0x000fc80000010000 */
[----:B------:R-:W-:Y:S01]  /*0b70*/  FFMA.FTZ R19, R2, -1.5707962512969970703, R15 ;  /* 0xbfc90fda02137823 */ /* 0x000fe2000001000f */
[----:B------:R-:W-:-:S03]  /*0b80*/  @!P4 FADD R0, R0, 7.62939453125e-06 ;  /* 0x370000000000c421 */ /* 0x000fc60000000000 */
[----:B------:R-:W-:Y:S01]  /*0b90*/  FFMA.FTZ R19, R2, -7.5497894158615963534e-08, R19 ;  /* 0xb3a2216802137823 */ /* 0x000fe20000010013 */
[----:B------:R-:W-:Y:S01]  /*0ba0*/  @P2 FFMA.FTZ R20, R3, R0, R3 ;  /* 0x0000000003142223 */ /* 0x000fe20000010003 */
[----:B------:R-:W-:Y:S06]  /*0bb0*/  @!P3 BRA `(.L_x_3) ;  /* 0x000000000018b947 */ /* 0x000fec0003800000 */
[----:B------:R-:W-:-:S13]  /*0bc0*/  FSETP.NAN.FTZ.AND P2, PT, |R16|, |R16|, PT ;  /* 0x400000101000720b */ /* 0x000fda0003f58200 */
[----:B------:R-:W-:Y:S01]  /*0bd0*/  @P2 FADD R20, R16, 10000 ;  /* 0x461c400010142421 */ /* 0x000fe20000000000 */
[----:B------:R-:W-:Y:S06]  /*0be0*/  @P2 BRA `(.L_x_3) ;  /* 0x00000000000c2947 */ /* 0x000fec0003800000 */
[----:B------:R-:W-:-:S13]  /*0bf0*/  FSETP.NEU.AND P2, PT, R17, +INF , PT ;  /* 0x7f8000001100780b */ /* 0x000fda0003f4d000 */
[----:B------:R-:W-:-:S04]  /*0c00*/  @!P2 FSETP.GEU.AND P3, PT, R16, RZ, PT ;  /* 0x000000ff1000a20b */ /* 0x000fc80003f6e000 */
[----:B------:R-:W-:-:S09]  /*0c10*/  @!P2 SEL R20, RZ, 0x7f800000, !P3 ;  /* 0x7f800000ff14a807 */ /* 0x000fd20005800000 */
.L_x_3:
[----:B------:R-:W-:Y:S05]  /*0c20*/  BSYNC B0 ;  /* 0x0000000000007941 */ /* 0x000fea0003800000 */
.L_x_2:
[----:B------:R-:W-:Y:S01]  /*0c30*/  ULDC.64 UR6, c[0x0][0x208] ;  /* 0x0000820000067ab9 */ /* 0x000fe20000000a00 */
[----:B------:R-:W-:Y:S01]  /*0c40*/  BSSY B0, `(.L_x_4) ;  /* 0x000003f000007945 */ /* 0x000fe20003800000 */
[----:B------:R-:W-:Y:S01]  /*0c50*/  FSEL R20, R20, 1, P1 ;  /* 0x3f80000014147808 */ /* 0x000fe20000800000 */
[----:B------:R-:W-:Y:S02]  /*0c60*/  FFMA.FTZ R0, R2, -5.3903029534742383927e-15, R19 ;  /* 0xa7c234c502007823 */ /* 0x000fe40000010013 */
[----:B------:R-:W-:Y:S05]  /*0c70*/  @!P0 BRA `(.L_x_5) ;  /* 0x0000000000ec8947 */ /* 0x000fea0003800000 */
[----:B------:R-:W-:-:S13]  /*0c80*/  FSETP.NEU.AND P0, PT, R21, +INF , PT ;  /* 0x7f8000001500780b */ /* 0x000fda0003f0d000 */
[----:B------:R-:W-:Y:S01]  /*0c90*/  @!P0 FMUL.FTZ R0, RZ, R15 ;  /* 0x0000000fff008220 */ /* 0x000fe20000410000 */
[----:B------:R-:W-:Y:S01]  /*0ca0*/  @!P0 IMAD.MOV.U32 R18, RZ, RZ, RZ ;  /* 0x000000ffff128224 */ /* 0x000fe200078e00ff */
[----:B------:R-:W-:Y:S06]  /*0cb0*/  @!P0 BRA `(.L_x_5) ;  /* 0x0000000000dc8947 */ /* 0x000fec0003800000 */
[----:B------:R-:W-:Y:S01]  /*0cc0*/  SHF.R.U32.HI R23, RZ, 0x17, R15 ;  /* 0x00000017ff177819 */ /* 0x000fe2000001160f */
[----:B------:R-:W-:Y:S01]  /*0cd0*/  IMAD.SHL.U32 R3, R15, 0x100, RZ ;  /* 0x000001000f037824 */ /* 0x000fe200078e00ff */
[----:B------:R-:W-:Y:S01]  /*0ce0*/  HFMA2.MMA R21, -RZ, RZ, 0, 0 ;  /* 0x00000000ff157435 */ /* 0x000fe200000001ff */
[----:B------:R-:W-:Y:S01]  /*0cf0*/  IMAD.MOV.U32 R2, RZ, RZ, RZ ;  /* 0x000000ffff027224 */ /* 0x000fe200078e00ff */
[----:B------:R-:W-:Y:S01]  /*0d00*/  LOP3.LUT R0, R23, 0xe0, RZ, 0xc0, !PT ;  /* 0x000000e017007812 */ /* 0x000fe200078ec0ff */
[----:B------:R-:W-:Y:S01]  /*0d10*/  IMAD.MOV.U32 R24, RZ, RZ, RZ ;  /* 0x000000ffff187224 */ /* 0x000fe200078e00ff */
[----:B------:R-:W-:Y:S01]  /*0d20*/  LOP3.LUT R25, R3, 0x80000000, RZ, 0xfc, !PT ;  /* 0x8000000003197812 */ /* 0x000fe200078efcff */
[----:B------:R-:W-:Y:S02]  /*0d30*/  ULDC.64 UR8, c[0x4][0x8] ;  /* 0x0100020000087ab9 */ /* 0x000fe40000000a00 */
[----:B------:R-:W-:Y:S02]  /*0d40*/  VIADD R22, R0, 0xffffff80 ;  /* 0xffffff8000167836 */ /* 0x000fe40000000000 */
[----:B------:R-:W-:-:S03]  /*0d50*/  IMAD.MOV.U32 R0, RZ, RZ, R1 ;  /* 0x000000ffff007224 */ /* 0x000fc600078e0001 */
[----:B------:R-:W-:-:S07]  /*0d60*/  SHF.R.U32.HI R22, RZ, 0x5, R22 ;  /* 0x00000005ff167819 */ /* 0x000fce0000011616 */
.L_x_6:
[----:B------:R-:W-:-:S04]  /*0d70*/  IADD3 R16, P0, R21, UR8, RZ ;  /* 0x0000000815107c10 */ /* 0x000fc8000ff1e0ff */
[----:B------:R-:W-:-:S06]  /*0d80*/  IADD3.X R17, R24, UR9, RZ, P0, !PT ;  /* 0x0000000918117c10 */ /* 0x000fcc00087fe4ff */
[----:B------:R-:W2:Y:S01]  /*0d90*/  LDG.E.CONSTANT R17, desc[UR6][R16.64] ;  /* 0x0000000610117981 */ /* 0x000ea2000c1e9900 */
[----:B------:R-:W-:Y:S02]  /*0da0*/  IADD3 R21, P1, R21, 0x4, RZ ;  /* 0x0000000415157810 */ /* 0x000fe40007f3e0ff */
[----:B------:R-:W-:Y:S02]  /*0db0*/  MOV R3, RZ ;  /* 0x000000ff00037202 */ /* 0x000fe40000000f00 */
[----:B------:R-:W-:Y:S01]  /*0dc0*/  ISETP.NE.U32.AND P0, PT, R21, 0x18, PT ;  /* 0x000000181500780c */ /* 0x000fe20003f05070 */
[----:B------:R-:W-:-:S05]  /*0dd0*/  IMAD.X R24, RZ, RZ, R24, P1 ;  /* 0x000000ffff187224 */ /* 0x000fca00008e0618 */
[----:B------:R-:W-:Y:S01]  /*0de0*/  ISETP.NE.AND.EX P0, PT, R24, RZ, PT, P0 ;  /* 0x000000ff1800720c */ /* 0x000fe20003f05300 */
[----:B--2---:R-:W-:-:S04]  /*0df0*/  IMAD.WIDE.U32 R18, R25, R17, R2 ;  /* 0x0000001119127225 */ /* 0x004fc800078e0002 */
[----:B------:R-:W-:Y:S01]  /*0e00*/  IMAD.MOV.U32 R2, RZ, RZ, R19 ;  /* 0x000000ffff027224 */ /* 0x000fe200078e0013 */
[----:B------:R0:W-:Y:S02]  /*0e10*/  STL [R0], R18 ;  /* 0x0000001200007387 */ /* 0x0001e40000100800 */
[----:B0-----:R-:W-:-:S05]  /*0e20*/  VIADD R0, R0, 0x4 ;  /* 0x0000000400007836 */ /* 0x001fca0000000000 */
[----:B------:R-:W-:Y:S05]  /*0e30*/  @P0 BRA `(.L_x_6) ;  /* 0xfffffffc00cc0947 */ /* 0x000fea000383ffff */
[----:B------:R-:W-:Y:S01]  /*0e40*/  LOP3.LUT P0, R18, R23, 0x1f, RZ, 0xc0, !PT ;  /* 0x0000001f17127812 */ /* 0x000fe2000780c0ff */
[----:B------:R-:W-:Y:S01]  /*0e50*/  IMAD R22, R22, -0x4, R1 ;  /* 0xfffffffc16167824 */ /* 0x000fe200078e0201 */
[----:B------:R0:W-:Y:S04]  /*0e60*/  STL [R1+0x18], R2 ;  /* 0x0000180201007387 */ /* 0x0001e80000100800 */
[----:B------:R-:W2:Y:S04]  /*0e70*/  LDL R0, [R22+0x18] ;  /* 0x0000180016007983 */ /* 0x000ea80000100800 */
[----:B------:R-:W3:Y:S04]  /*0e80*/  LDL R3, [R22+0x14] ;  /* 0x0000140016037983 */ /* 0x000ee80000100800 */
[----:B------:R-:W4:Y:S01]  /*0e90*/  @P0 LDL R19, [R22+0x10] ;  /* 0x0000100016130983 */ /* 0x000f220000100800 */
[----:B------:R-:W-:Y:S01]  /*0ea0*/  @P0 IADD3 R16, -R18, 0x20, RZ ;  /* 0x0000002012100810 */ /* 0x000fe20007ffe1ff */
[----:B------:R-:W-:Y:S01]  /*0eb0*/  UMOV UR8, 0x54442d19 ;  /* 0x54442d1900087882 */ /* 0x000fe20000000000 */
[----:B------:R-:W-:Y:S01]  /*0ec0*/  UMOV UR9, 0x3bf921fb ;  /* 0x3bf921fb00097882 */ /* 0x000fe20000000000 */
[----:B--2---:R-:W-:-:S02]  /*0ed0*/  @P0 SHF.L.U32 R17, R0, R18, RZ ;  /* 0x0000001200110219 */ /* 0x004fc400000006ff */
[----:B---3--:R-:W-:Y:S02]  /*0ee0*/  @P0 SHF.L.U32 R18, R3, R18, RZ ;  /* 0x0000001203120219 */ /* 0x008fe400000006ff */
[-C--:B----4-:R-:W-:Y:S02]  /*0ef0*/  @P0 SHF.R.U32.HI R19, RZ, R16.reuse, R19 ;  /* 0x00000010ff130219 */ /* 0x090fe40000011613 */
[----:B------:R-:W-:-:S03]  /*0f00*/  @P0 SHF.R.U32.HI R16, RZ, R16, R3 ;  /* 0x00000010ff100219 */ /* 0x000fc60000011603 */
[----:B------:R-:W-:Y:S01]  /*0f10*/  @P0 IMAD.IADD R3, R18, 0x1, R19 ;  /* 0x0000000112030824 */ /* 0x000fe200078e0213 */
[----:B------:R-:W-:-:S04]  /*0f20*/  @P0 IADD3 R0, R17, R16, RZ ;  /* 0x0000001011000210 */ /* 0x000fc80007ffe0ff */
[C---:B------:R-:W-:Y:S01]  /*0f30*/  SHF.L.W.U32.HI R18, R3.reuse, 0x2, R0 ;  /* 0x0000000203127819 */ /* 0x040fe20000010e00 */
[----:B------:R-:W-:-:S03]  /*0f40*/  IMAD.SHL.U32 R3, R3, 0x4, RZ ;  /* 0x0000000403037824 */ /* 0x000fc600078e00ff */
[----:B------:R-:W-:-:S04]  /*0f50*/  SHF.R.S32.HI R16, RZ, 0x1f, R18 ;  /* 0x0000001fff107819 */ /* 0x000fc80000011412 */
[C---:B0-----:R-:W-:Y:S02]  /*0f60*/  LOP3.LUT R2, R16.reuse, R3, RZ, 0x3c, !PT ;  /* 0x0000000310027212 */ /* 0x041fe400078e3cff */
[----:B------:R-:W-:-:S06]  /*0f70*/  LOP3.LUT R3, R16, R18, RZ, 0x3c, !PT ;  /* 0x0000001210037212 */ /* 0x000fcc00078e3cff */
[----:B------:R-:W0:Y:S01]  /*0f80*/  I2F.F64.S64 R2, R2 ;  /* 0x0000000200027312 */ /* 0x000e220000301c00 */
[----:B------:R-:W-:Y:S02]  /*0f90*/  SHF.R.U32.HI R0, RZ, 0x1e, R0 ;  /* 0x0000001eff007819 */ /* 0x000fe40000011600 */
[----:B------:R-:W-:Y:S01]  /*0fa0*/  ISETP.GE.AND P0, PT, R15, RZ, PT ;  /* 0x000000ff0f00720c */ /* 0x000fe20003f06270 */
[----:B0-----:R-:W-:Y:S01]  /*0fb0*/  DMUL R16, R2, UR8 ;  /* 0x0000000802107c28 */ /* 0x001fe20008000000 */
[C---:B------:R-:W-:Y:S02]  /*0fc0*/  LOP3.LUT R15, R18.reuse, R15, RZ, 0x3c, !PT ;  /* 0x0000000f120f7212 */ /* 0x040fe400078e3cff */
[----:B------:R-:W-:-:S07]  /*0fd0*/  LEA.HI R18, R18, R0, RZ, 0x1 ;  /* 0x0000000012127211 */ /* 0x000fce00078f08ff */
[----:B------:R-:W0:Y:S01]  /*0fe0*/  F2F.F32.F64 R16, R16 ;  /* 0x0000001000107310 */ /* 0x000e220000301000 */
[----:B------:R-:W-:Y:S01]  /*0ff0*/  IMAD.MOV R0, RZ, RZ, -R18 ;  /* 0x000000ffff007224 */ /* 0x000fe200078e0a12 */
[----:B------:R-:W-:-:S04]  /*1000*/  ISETP.GE.AND P1, PT, R15, RZ, PT ;  /* 0x000000ff0f00720c */ /* 0x000fc80003f26270 */
[----:B------:R-:W-:Y:S02]  /*1010*/  @!P0 MOV R18, R0 ;  /* 0x0000000000128202 */ /* 0x000fe40000000f00 */
[----:B0-----:R-:W-:-:S07]  /*1020*/  FSEL R0, -R16, R16, !P1 ;  /* 0x0000001010007208 */ /* 0x001fce0004800100 */
.L_x_5:
[----:B------:R-:W-:Y:S05]  /*1030*/  BSYNC B0 ;  /* 0x0000000000007941 */ /* 0x000fea0003800000 */
.L_x_4:
[----:B------:R-:W-:Y:S01]  /*1040*/  FSETP.GT.AND P0, PT, |R20|, 8.50705917302346158658e+37, PT ;  /* 0x7e8000001400780b */ /* 0x000fe20003f04200 */
[----:B------:R-:W-:Y:S01]  /*1050*/  FMUL.FTZ R17, R0, R0 ;  /* 0x0000000000117220 */ /* 0x000fe20000410000 */
[----:B------:R-:W-:Y:S01]  /*1060*/  FSETP.GEU.AND P1, PT, |R20|, 1.175494350822287508e-38, PT ;  /* 0x008000001400780b */ /* 0x000fe20003f2e200 */
[----:B------:R-:W-:Y:S01]  /*1070*/  IMAD.MOV.U32 R15, RZ, RZ, 0x3c0885e4 ;  /* 0x3c0885e4ff0f7424 */ /* 0x000fe200078e00ff */
[----:B------:R-:W-:Y:S01]  /*1080*/  FSEL R2, R13, R14, P0 ;  /* 0x0000000e0d027208 */ /* 0x000fe20000000000 */
[----:B------:R-:W-:Y:S01]  /*1090*/  BSSY B0, `(.L_x_7) ;  /* 0x0000059000007945 */ /* 0x000fe20003800000 */
[----:B------:R-:W-:-:S07]  /*10a0*/  LOP3.LUT R3, R18, 0x1, RZ, 0xc0, !PT ;  /* 0x0000000112037812 */ /* 0x000fce00078ec0ff */
[----:B------:R-:W-:Y:S01]  /*10b0*/  @P0 FMUL R20, R20, 0.25 ;  /* 0x3e80000014140820 */ /* 0x000fe20000400000 */
[----:B------:R-:W-:Y:S01]  /*10c0*/  ISETP.NE.U32.AND P0, PT, R3, 0x1, PT ;  /* 0x000000010300780c */ /* 0x000fe20003f05070 */
[----:B------:R-:W-:Y:S02]  /*10d0*/  @!P1 FMUL R2, R2, 16777216 ;  /* 0x4b80000002029820 */ /* 0x000fe40000400000 */
[----:B------:R-:W-:Y:S01]  /*10e0*/  @!P1 FMUL R20, R20, 16777216 ;  /* 0x4b80000014149820 */ /* 0x000fe20000400000 */
[----:B------:R-:W-:Y:S02]  /*10f0*/  LOP3.LUT P1, RZ, R18, 0x2, RZ, 0xc0, !PT ;  /* 0x0000000212ff7812 */ /* 0x000fe4000782c0ff */
[----:B------:R-:W-:Y:S01]  /*1100*/  FSEL R0, R0, 1, P0 ;  /* 0x3f80000000007808 */ /* 0x000fe20000000000 */
[----:B------:R-:W0:Y:S04]  /*1110*/  MUFU.RCP R21, R20 ;  /* 0x0000001400157308 */ /* 0x000e280000001000 */
[----:B------:R-:W-:-:S02]  /*1120*/  FFMA.FTZ R19, R17, R0, RZ ;  /* 0x0000000011137223 */ /* 0x000fc400000100ff */
[----:B------:R-:W-:Y:S01]  /*1130*/  @!P0 IMAD.MOV.U32 R16, RZ, RZ, 0x37cbac00 ;  /* 0x37cbac00ff108424 */ /* 0x000fe200078e00ff */
[----:B------:R-:W-:Y:S01]  /*1140*/  @!P0 MOV R15, 0x3d2aaabb ;  /* 0x3d2aaabb000f8802 */ /* 0x000fe20000000f00 */
[----:B0-----:R-:W-:Y:S01]  /*1150*/  FMUL R21, R21, R2 ;  /* 0x0000000215157220 */ /* 0x001fe20000400000 */
[----:B------:R-:W-:Y:S02]  /*1160*/  IMAD.MOV.U32 R2, RZ, RZ, -0x46b2bead ;  /* 0xb94d4153ff027424 */ /* 0x000fe400078e00ff */
[----:B------:R-:W-:Y:S01]  /*1170*/  @!P0 FFMA.FTZ R2, R17, R16, -0.0013887860113754868507 ;  /* 0xbab607ed11028423 */ /* 0x000fe20000010010 */
[----:B------:R-:W-:Y:S02]  /*1180*/  IMAD.MOV.U32 R16, RZ, RZ, -0x41d55558 ;  /* 0xbe2aaaa8ff107424 */ /* 0x000fe400078e00ff */
[C---:B------:R-:W-:Y:S01]  /*1190*/  FMUL R3, R21.reuse, 0.63661974668502807617 ;  /* 0x3f22f98315037820 */ /* 0x040fe20000400000 */
[----:B------:R-:W-:Y:S01]  /*11a0*/  FADD.FTZ R18, |R21|, -RZ ;  /* 0x800000ff15127221 */ /* 0x000fe20000010200 */
[----:B------:R-:W-:-:S02]  /*11b0*/  @!P0 IMAD.MOV.U32 R16, RZ, RZ, -0x41000001 ;  /* 0xbeffffffff108424 */ /* 0x000fc400078e00ff */
[C---:B------:R-:W-:Y:S02]  /*11c0*/  FFMA.FTZ R15, R17.reuse, R2, R15 ;  /* 0x00000002110f7223 */ /* 0x040fe4000001000f */
[----:B------:R-:W0:Y:S01]  /*11d0*/  F2I.FTZ.NTZ R3, R3 ;  /* 0x0000000300037305 */ /* 0x000e220000213100 */
[----:B------:R-:W-:Y:S01]  /*11e0*/  FSETP.GE.AND P0, PT, R18, 105615, PT ;  /* 0x47ce47801200780b */ /* 0x000fe20003f06000 */
[----:B------:R-:W-:-:S04]  /*11f0*/  FFMA.FTZ R15, R17, R15, R16 ;  /* 0x0000000f110f7223 */ /* 0x000fc80000010010 */
[----:B------:R-:W-:-:S04]  /*1200*/  FFMA.FTZ R0, R19, R15, R0 ;  /* 0x0000000f13007223 */ /* 0x000fc80000010000 */
[----:B------:R-:W-:Y:S01]  /*1210*/  @P1 FFMA.FTZ R0, R0, -1, RZ ;  /* 0xbf80000000001823 */ /* 0x000fe200000100ff */
[----:B0-----:R-:W-:-:S05]  /*1220*/  I2FP.F32.S32 R2, R3 ;  /* 0x0000000300027245 */ /* 0x001fca0000201400 */
[----:B------:R-:W-:-:S04]  /*1230*/  FFMA.FTZ R17, R2, -1.5707962512969970703, R21 ;  /* 0xbfc90fda02117823 */ /* 0x000fc80000010015 */
[----:B------:R-:W-:-:S04]  /*1240*/  FFMA.FTZ R17, R2, -7.5497894158615963534e-08, R17 ;  /* 0xb3a2216802117823 */ /* 0x000fc80000010011 */
[----:B------:R-:W-:Y:S01]  /*1250*/  FFMA.FTZ R15, R2, -5.3903029534742383927e-15, R17 ;  /* 0xa7c234c5020f7823 */ /* 0x000fe20000010011 */
[----:B------:R-:W-:Y:S06]  /*1260*/  @!P0 BRA `(.L_x_8) ;  /* 0x0000000000ec8947 */ /* 0x000fec0003800000 */
[----:B------:R-:W-:-:S13]  /*1270*/  FSETP.NEU.AND P0, PT, R18, +INF , PT ;  /* 0x7f8000001200780b */ /* 0x000fda0003f0d000 */
[----:B------:R-:W-:Y:S01]  /*1280*/  @!P0 FMUL.FTZ R15, RZ, R21 ;  /* 0x00000015ff0f8220 */ /* 0x000fe20000410000 */
[----:B------:R-:W-:Y:S01]  /*1290*/  @!P0 IMAD.MOV.U32 R3, RZ, RZ, RZ ;  /* 0x000000ffff038224 */ /* 0x000fe200078e00ff */
[----:B------:R-:W-:Y:S06]  /*12a0*/  @!P0 BRA `(.L_x_8) ;  /* 0x0000000000dc8947 */ /* 0x000fec0003800000 */
[----:B------:R-:W-:Y:S01]  /*12b0*/  SHF.R.U32.HI R23, RZ, 0x17, R21 ;  /* 0x00000017ff177819 */ /* 0x000fe20000011615 */
[----:B------:R-:W-:Y:S01]  /*12c0*/  HFMA2.MMA R24, -RZ, RZ, 0, 0 ;  /* 0x00000000ff187435 */ /* 0x000fe200000001ff */
[----:B------:R-:W-:Y:S01]  /*12d0*/  SHF.L.U32 R3, R21, 0x8, RZ ;  /* 0x0000000815037819 */ /* 0x000fe200000006ff */
[----:B------:R-:W-:Y:S01]  /*12e0*/  IMAD.MOV.U32 R16, RZ, RZ, RZ ;  /* 0x000000ffff107224 */ /* 0x000fe200078e00ff */
[----:B------:R-:W-:Y:S01]  /*12f0*/  LOP3.LUT R2, R23, 0xe0, RZ, 0xc0, !PT ;  /* 0x000000e017027812 */ /* 0x000fe200078ec0ff */
[----:B------:R-:W-:Y:S01]  /*1300*/  IMAD.MOV.U32 R22, RZ, RZ, RZ ;  /* 0x000000ffff167224 */ /* 0x000fe200078e00ff */
[----:B------:R-:W-:Y:S01]  /*1310*/  LOP3.LUT R25, R3, 0x80000000, RZ, 0xfc, !PT ;  /* 0x8000000003197812 */ /* 0x000fe200078efcff */
[----:B------:R-:W-:Y:S01]  /*1320*/  IMAD.MOV.U32 R15, RZ, RZ, R1 ;  /* 0x000000ffff0f7224 */ /* 0x000fe200078e0001 */
[----:B------:R-:W-:Y:S01]  /*1330*/  ULDC.64 UR8, c[0x4][0x8] ;  /* 0x0100020000087ab9 */ /* 0x000fe20000000a00 */
[----:B------:R-:W-:-:S05]  /*1340*/  VIADD R2, R2, 0xffffff80 ;  /* 0xffffff8002027836 */ /* 0x000fca0000000000 */
[----:B------:R-:W-:-:S07]  /*1350*/  SHF.R.U32.HI R20, RZ, 0x5, R2 ;  /* 0x00000005ff147819 */ /* 0x000fce0000011602 */
.L_x_9:
[----:B------:R-:W-:-:S04]  /*1360*/  IADD3 R2, P0, R22, UR8, RZ ;  /* 0x0000000816027c10 */ /* 0x000fc8000ff1e0ff */
[----:B------:R-:W-:-:S06]  /*1370*/  IADD3.X R3, R24, UR9, RZ, P0, !PT ;  /* 0x0000000918037c10 */ /* 0x000fcc00087fe4ff */
[----:B------:R-:W2:Y:S01]  /*1380*/  LDG.E.CONSTANT R3, desc[UR6][R2.64] ;  /* 0x0000000602037981 */ /* 0x000ea2000c1e9900 */
[----:B------:R-:W-:Y:S01]  /*1390*/  IADD3 R22, P1, R22, 0x4, RZ ;  /* 0x0000000416167810 */ /* 0x000fe20007f3e0ff */
[----:B------:R-:W-:-:S03]  /*13a0*/  IMAD.MOV.U32 R17, RZ, RZ, RZ ;  /* 0x000000ffff117224 */ /* 0x000fc600078e00ff */
[----:B------:R-:W-:Y:S01]  /*13b0*/  ISETP.NE.U32.AND P0, PT, R22, 0x18, PT ;  /* 0x000000181600780c */ /* 0x000fe20003f05070 */
[----:B------:R-:W-:-:S05]  /*13c0*/  IMAD.X R24, RZ, RZ, R24, P1 ;  /* 0x000000ffff187224 */ /* 0x000fca00008e0618 */
[----:B------:R-:W-:Y:S01]  /*13d0*/  ISETP.NE.AND.EX P0, PT, R24, RZ, PT, P0 ;  /* 0x000000ff1800720c */ /* 0x000fe20003f05300 */
[----:B--2---:R-:W-:-:S05]  /*13e0*/  IMAD.WIDE.U32 R18, R25, R3, R16 ;  /* 0x0000000319127225 */ /* 0x004fca00078e0010 */
[----:B------:R0:W-:Y:S01]  /*13f0*/  STL [R15], R18 ;  /* 0x000000120f007387 */ /* 0x0001e20000100800 */
[----:B------:R-:W-:Y:S01]  /*1400*/  MOV R16, R19 ;  /* 0x0000001300107202 */ /* 0x000fe20000000f00 */
        /* <DEDUP_REMOVED lines=12> */
[-C--:B----4-:R-:W-:Y:S02]  /*14d0*/  @P0 SHF.R.U32.HI R20, RZ, R18.reuse, R17 ;  /* 0x00000012ff140219 */ /* 0x090fe40000011611 */
[----:B---3--:R-:W-:Y:S02]  /*14e0*/  @P0 SHF.R.U32.HI R18, RZ, R18, R3 ;  /* 0x00000012ff120219 */ /* 0x008fe40000011603 */
[----:B------:R-:W-:-:S03]  /*14f0*/  @P0 SHF.L.U32 R17, R3, R23, RZ ;  /* 0x0000001703110219 */ /* 0x000fc600000006ff */
[----:B------:R-:W-:Y:S02]  /*1500*/  @P0 IMAD.IADD R2, R15, 0x1, R18 ;  /* 0x000000010f020824 */ /* 0x000fe400078e0212 */
[----:B------:R-:W-:-:S05]  /*1510*/  @P0 IMAD.IADD R3, R17, 0x1, R20 ;  /* 0x0000000111030824 */ /* 0x000fca00078e0214 */
[C---:B------:R-:W-:Y:S02]  /*1520*/  SHF.L.W.U32.HI R15, R3.reuse, 0x2, R2 ;  /* 0x00000002030f7819 */ /* 0x040fe40000010e02 */
[----:B------:R-:W-:Y:S02]  /*1530*/  SHF.L.U32 R3, R3, 0x2, RZ ;  /* 0x0000000203037819 */ /* 0x000fe400000006ff */
[----:B------:R-:W-:-:S04]  /*1540*/  SHF.R.S32.HI R18, RZ, 0x1f, R15 ;  /* 0x0000001fff127819 */ /* 0x000fc8000001140f */
[C---:B0-----:R-:W-:Y:S02]  /*1550*/  LOP3.LUT R16, R18.reuse, R3, RZ, 0x3c, !PT ;  /* 0x0000000312107212 */ /* 0x041fe400078e3cff */
[----:B------:R-:W-:-:S06]  /*1560*/  LOP3.LUT R17, R18, R15, RZ, 0x3c, !PT ;  /* 0x0000000f12117212 */ /* 0x000fcc00078e3cff */
[----:B------:R-:W0:Y:S01]  /*1570*/  I2F.F64.S64 R16, R16 ;  /* 0x0000001000107312 */ /* 0x000e220000301c00 */
[----:B------:R-:W-:Y:S02]  /*1580*/  ISETP.GE.AND P0, PT, R21, RZ, PT ;  /* 0x000000ff1500720c */ /* 0x000fe40003f06270 */
[----:B------:R-:W-:Y:S01]  /*1590*/  SHF.R.U32.HI R2, RZ, 0x1e, R2 ;  /* 0x0000001eff027819 */ /* 0x000fe20000011602 */
[----:B0-----:R-:W-:-:S03]  /*15a0*/  DMUL R18, R16, UR8 ;  /* 0x0000000810127c28 */ /* 0x001fc60008000000 */
[C---:B------:R-:W-:Y:S02]  /*15b0*/  LEA.HI R3, R15.reuse, R2, RZ, 0x1 ;  /* 0x000000020f037211 */ /* 0x040fe400078f08ff */
[----:B------:R-:W-:-:S05]  /*15c0*/  LOP3.LUT R21, R15, R21, RZ, 0x3c, !PT ;  /* 0x000000150f157212 */ /* 0x000fca00078e3cff */
[----:B------:R-:W0:Y:S01]  /*15d0*/  F2F.F32.F64 R18, R18 ;  /* 0x0000001200127310 */ /* 0x000e220000301000 */
[----:B------:R-:W-:Y:S01]  /*15e0*/  ISETP.GE.AND P1, PT, R21, RZ, PT ;  /* 0x000000ff1500720c */ /* 0x000fe20003f26270 */
[----:B------:R-:W-:-:S04]  /*15f0*/  IMAD.MOV R2, RZ, RZ, -R3 ;  /* 0x000000ffff027224 */ /* 0x000fc800078e0a03 */
[----:B------:R-:W-:Y:S01]  /*1600*/  @!P0 IMAD.MOV.U32 R3, RZ, RZ, R2 ;  /* 0x000000ffff038224 */ /* 0x000fe200078e0002 */
[----:B0-----:R-:W-:-:S07]  /*1610*/  FSEL R15, -R18, R18, !P1 ;  /* 0x00000012120f7208 */ /* 0x001fce0004800100 */
.L_x_8:
[----:B------:R-:W-:Y:S05]  /*1620*/  BSYNC B0 ;  /* 0x0000000000007941 */ /* 0x000fea0003800000 */
.L_x_7:
[----:B------:R-:W-:Y:S01]  /*1630*/  VIADD R4, R4, 0x1 ;  /* 0x0000000104047836 */ /* 0x000fe20000000000 */
[----:B------:R-:W-:Y:S01]  /*1640*/  IADD3 R6, R6, 0x1, RZ ;  /* 0x0000000106067810 */ /* 0x000fe20007ffe0ff */
[----:B------:R-:W-:Y:S03]  /*1650*/  BSSY B0, `(.L_x_10) ;  /* 0x0000050000007945 */ /* 0x000fe60003800000 */
[----:B------:R-:W-:Y:S02]  /*1660*/  I2FP.F32.S32 R4, R4 ;  /* 0x0000000400047245 */ /* 0x000fe40000201400 */
[----:B------:R-:W-:-:S03]  /*1670*/  I2FP.F32.S32 R2, R6 ;  /* 0x0000000600027245 */ /* 0x000fc60000201400 */
[----:B------:R-:W-:Y:S02]  /*1680*/  FMUL R16, R4, 0.5 ;  /* 0x3f00000004107820 */ /* 0x000fe40000400000 */
[----:B------:R-:W-:-:S04]  /*1690*/  FMUL R19, R2, 0.5 ;  /* 0x3f00000002137820 */ /* 0x000fc80000400000 */
[----:B------:R-:W0:Y:S08]  /*16a0*/  FRND.FTZ.FLOOR R16, R16 ;  /* 0x0000001000107307 */ /* 0x000e300000215000 */
[----:B------:R-:W1:Y:S01]  /*16b0*/  FRND.FTZ.FLOOR R19, R19 ;  /* 0x0000001300137307 */ /* 0x000e620000215000 */
[----:B0-----:R-:W-:-:S04]  /*16c0*/  FADD R4, R16, R16 ;  /* 0x0000001010047221 */ /* 0x001fc80000000000 */
[----:B------:R-:W-:-:S04]  /*16d0*/  FMUL R4, R4, 0.015625 ;  /* 0x3c80000004047820 */ /* 0x000fc80000400000 */
[C---:B------:R-:W-:Y:S01]  /*16e0*/  FADD.FTZ R6, |R4|.reuse, -RZ ;  /* 0x800000ff04067221 */ /* 0x040fe20000010200 */
[----:B------:R-:W-:Y:S01]  /*16f0*/  FMUL R17, R4, 0.0001220703125 ;  /* 0x3900000004117820 */ /* 0x000fe20000400000 */
[----:B-1----:R-:W-:-:S03]  /*1700*/  FADD R16, R19, R19 ;  /* 0x0000001313107221 */ /* 0x002fc60000000000 */
[----:B------:R-:W-:Y:S01]  /*1710*/  FSETP.GT.AND P0, PT, R6, 9.99999979021476795361e+33, PT ;  /* 0x77f684df0600780b */ /* 0x000fe20003f04000 */
[----:B------:R-:W-:-:S03]  /*1720*/  FMUL R16, R16, 0.015625 ;  /* 0x3c80000010107820 */ /* 0x000fc60000400000 */
[----:B------:R-:W-:Y:S01]  /*1730*/  FSEL R2, R17, R4, P0 ;  /* 0x0000000411027208 */ /* 0x000fe20000000000 */
[----:B------:R-:W-:-:S04]  /*1740*/  FADD.FTZ R18, |R16|, -RZ ;  /* 0x800000ff10127221 */ /* 0x000fc80000010200 */
[----:B------:R-:W-:Y:S01]  /*1750*/  FMUL.FTZ R17, R2, UR4 ;  /* 0x0000000402117c20 */ /* 0x000fe20008410000 */
[----:B------:R-:W-:-:S03]  /*1760*/  FSETP.GT.AND P0, PT, R18, 9.99999979021476795361e+33, PT ;  /* 0x77f684df1200780b */ /* 0x000fc60003f04000 */
[----:B------:R-:W-:-:S04]  /*1770*/  FFMA.FTZ R21, R2, UR4, -R17 ;  /* 0x0000000402157c23 */ /* 0x000fc80008010811 */
[----:B------:R-:W-:Y:S01]  /*1780*/  FFMA.FTZ R2, R2, UR5, R21 ;  /* 0x0000000502027c23 */ /* 0x000fe20008010015 */
[----:B------:R-:W-:-:S03]  /*1790*/  FMUL R21, R16, 0.0001220703125 ;  /* 0x3900000010157820 */ /* 0x000fc60000400000 */
[----:B------:R-:W-:Y:S02]  /*17a0*/  FFMA.FTZ R20, RZ, UR4, R2 ;  /* 0x00000004ff147c23 */ /* 0x000fe40008010002 */
[----:B------:R-:W-:Y:S02]  /*17b0*/  FSEL R2, R21, R16, P0 ;  /* 0x0000001015027208 */ /* 0x000fe40000000000 */
[----:B------:R-:W-:-:S03]  /*17c0*/  FADD.FTZ R22, R17, R20 ;  /* 0x0000001411167221 */ /* 0x000fc60000010000 */
[----:B------:R-:W-:Y:S02]  /*17d0*/  FMUL.FTZ R19, R2, UR4 ;  /* 0x0000000402137c20 */ /* 0x000fe40008410000 */
[----:B------:R-:W-:Y:S02]  /*17e0*/  ISETP.NE.AND P1, PT, R22, 0x42b17218, PT ;  /* 0x42b172181600780c */ /* 0x000fe40003f25270 */
[----:B------:R-:W-:Y:S02]  /*17f0*/  FFMA.FTZ R23, R2, UR4, -R19 ;  /* 0x0000000402177c23 */ /* 0x000fe40008010813 */
[----:B------:R-:W-:Y:S02]  /*1800*/  FSEL R21, R22, 88.72283172607421875, P1 ;  /* 0x42b1721716157808 */ /* 0x000fe40000800000 */
[----:B------:R-:W-:-:S03]  /*1810*/  FFMA.FTZ R2, R2, UR5, R23 ;  /* 0x0000000502027c23 */ /* 0x000fc60008010017 */
[----:B------:R-:W-:Y:S01]  /*1820*/  FMUL.FTZ R25, R21, 1.4426950216293334961 ;  /* 0x3fb8aa3b15197820 */ /* 0x000fe20000410000 */
[----:B------:R-:W-:-:S04]  /*1830*/  FFMA.FTZ R2, RZ, UR4, R2 ;  /* 0x00000004ff027c23 */ /* 0x000fc80008010002 */
[----:B------:R-:W-:Y:S01]  /*1840*/  FADD.FTZ R24, R19, R2 ;  /* 0x0000000213187221 */ /* 0x000fe20000010000 */
[----:B------:R-:W0:Y:S04]  /*1850*/  FRND.TRUNC R25, R25 ;  /* 0x0000001900197307 */ /* 0x000e28000020d000 */
[----:B------:R-:W-:Y:S01]  /*1860*/  ISETP.NE.AND P1, PT, R24, 0x42b17218, PT ;  /* 0x42b172181800780c */ /* 0x000fe20003f25270 */
[----:B0-----:R-:W-:Y:S01]  /*1870*/  FADD.FTZ R23, |R25|, -RZ ;  /* 0x800000ff19177221 */ /* 0x001fe20000010200 */
[----:B------:R-:W-:-:S04]  /*1880*/  LOP3.LUT R26, R12, 0x80000000, R25, 0xb8, !PT ;  /* 0x800000000c1a7812 */ /* 0x000fc800078eb819 */
[----:B------:R-:W-:Y:S02]  /*1890*/  FSETP.GT.AND P0, PT, R23, 126, PT ;  /* 0x42fc00001700780b */ /* 0x000fe40003f04000 */
[----:B------:R-:W-:Y:S02]  /*18a0*/  FSEL R23, R24, 88.72283172607421875, P1 ;  /* 0x42b1721718177808 */ /* 0x000fe40000800000 */
[----:B------:R-:W-:-:S03]  /*18b0*/  FSEL R26, R26, R25, P0 ;  /* 0x000000191a1a7208 */ /* 0x000fc60000000000 */
[----:B------:R-:W-:Y:S02]  /*18c0*/  FMUL.FTZ R27, R23, 1.4426950216293334961 ;  /* 0x3fb8aa3b171b7820 */ /* 0x000fe40000410000 */
[C---:B------:R-:W-:Y:S02]  /*18d0*/  FFMA.FTZ R21, R26.reuse, -0.69314718246459960938, R21 ;  /* 0xbf3172181a157823 */ /* 0x040fe40000010015 */
[----:B------:R-:W0:Y:S02]  /*18e0*/  FRND.TRUNC R25, R27 ;  /* 0x0000001b00197307 */ /* 0x000e24000020d000 */
[C---:B------:R-:W-:Y:S01]  /*18f0*/  FFMA.FTZ R21, R26.reuse, 1.9046542121259335545e-09, R21 ;  /* 0x3102e3081a157823 */ /* 0x040fe20000010015 */
[----:B------:R-:W-:-:S04]  /*1900*/  FADD R26, R26, 12583039 ;  /* 0x4b40007f1a1a7421 */ /* 0x000fc80000000000 */
[----:B------:R-:W-:Y:S02]  /*1910*/  IMAD.SHL.U32 R26, R26, 0x800000, RZ ;  /* 0x008000001a1a7824 */ /* 0x000fe400078e00ff */
[----:B0-----:R-:W-:-:S05]  /*1920*/  FADD.FTZ R28, |R25|, -RZ ;  /* 0x800000ff191c7221 */ /* 0x001fca0000010200 */
[----:B------:R-:W-:Y:S02]  /*1930*/  FSETP.GT.AND P0, PT, R28, 126, PT ;  /* 0x42fc00001c00780b */ /* 0x000fe40003f04000 */
[----:B------:R-:W-:-:S04]  /*1940*/  LOP3.LUT R28, R12, 0x80000000, R25, 0xb8, !PT ;  /* 0x800000000c1c7812 */ /* 0x000fc800078eb819 */
[----:B------:R-:W-:Y:S01]  /*1950*/  FSEL R28, R28, R25, P0 ;  /* 0x000000191c1c7208 */ /* 0x000fe20000000000 */
[----:B------:R-:W-:Y:S01]  /*1960*/  FMUL R25, R21, 1.4426950216293334961 ;  /* 0x3fb8aa3b15197820 */ /* 0x000fe20000400000 */
[----:B------:R-:W-:-:S03]  /*1970*/  FSETP.NEU.AND P0, PT, R4, RZ, PT ;  /* 0x000000ff0400720b */ /* 0x000fc60003f0d000 */
[C---:B------:R-:W-:Y:S01]  /*1980*/  FFMA.FTZ R23, R28.reuse, -0.69314718246459960938, R23 ;  /* 0xbf3172181c177823 */ /* 0x040fe20000010017 */
[----:B------:R0:W1:Y:S03]  /*1990*/  MUFU.EX2 R21, R25 ;  /* 0x0000001900157308 */ /* 0x0000660000000800 */
[C---:B------:R-:W-:Y:S01]  /*19a0*/  FFMA.FTZ R23, R28.reuse, 1.9046542121259335545e-09, R23 ;  /* 0x3102e3081c177823 */ /* 0x040fe20000010017 */
[----:B------:R-:W-:-:S03]  /*19b0*/  FADD R28, R28, 12583039 ;  /* 0x4b40007f1c1c7421 */ /* 0x000fc60000000000 */
[----:B------:R-:W-:Y:S01]  /*19c0*/  FMUL R27, R23, 1.4426950216293334961 ;  /* 0x3fb8aa3b171b7820 */ /* 0x000fe20000400000 */
[----:B------:R-:W-:Y:S02]  /*19d0*/  IMAD.SHL.U32 R23, R28, 0x800000, RZ ;  /* 0x008000001c177824 */ /* 0x000fe400078e00ff */
[----:B0-----:R-:W-:-:S03]  /*19e0*/  FADD R25, R6, 10000 ;  /* 0x461c400006197421 */ /* 0x001fc60000000000 */
[----:B------:R-:W0:Y:S02]  /*19f0*/  MUFU.EX2 R27, R27 ;  /* 0x0000001b001b7308 */ /* 0x000e240000000800 */
[----:B------:R-:W-:Y:S01]  /*1a00*/  ISETP.GE.AND P4, PT, R25, 0x7f800000, PT ;  /* 0x7f8000001900780c */ /* 0x000fe20003f86270 */
[----:B-1----:R-:W-:-:S05]  /*1a10*/  FMUL R21, R26, R21 ;  /* 0x000000151a157220 */ /* 0x002fca0000400000 */
[----:B------:R-:W-:-:S04]  /*1a20*/  FSETP.NEU.AND P1, PT, R21, +INF , PT ;  /* 0x7f8000001500780b */ /* 0x000fc80003f2d000 */
[----:B------:R-:W-:Y:S01]  /*1a30*/  ISETP.NE.OR P5, PT, R22, 0x42b17218, !P1 ;  /* 0x42b172181600780c */ /* 0x000fe20004fa5670 */
[----:B0-----:R-:W-:-:S05]  /*1a40*/  FMUL R23, R23, R27 ;  /* 0x0000001b17177220 */ /* 0x001fca0000400000 */
[----:B------:R-:W-:-:S03]  /*1a50*/  FSETP.NEU.AND P3, PT, R23, +INF , PT ;  /* 0x7f8000001700780b */ /* 0x000fc60003f6d000 */
[----:B------:R-:W-:Y:S01]  /*1a60*/  @P1 FADD.FTZ R17, R17, -R22 ;  /* 0x8000001611111221 */ /* 0x000fe20000010000 */
[----:B------:R-:W-:Y:S01]  /*1a70*/  FADD R22, R18, 10000 ;  /* 0x461c400012167421 */ /* 0x000fe20000000000 */
[----:B------:R-:W-:Y:S02]  /*1a80*/  ISETP.NE.OR P2, PT, R24, 0x42b17218, !P3 ;  /* 0x42b172181800780c */ /* 0x000fe40005f45670 */
[----:B------:R-:W-:Y:S01]  /*1a90*/  @P1 FADD.FTZ R20, R20, R17 ;  /* 0x0000001114141221 */ /* 0x000fe20000010000 */
[----:B------:R-:W-:-:S03]  /*1aa0*/  IMAD.MOV.U32 R17, RZ, RZ, 0x7f800000 ;  /* 0x7f800000ff117424 */ /* 0x000fc600078e00ff */
[----:B------:R-:W-:Y:S02]  /*1ab0*/  @!P5 FADD R20, R20, 7.62939453125e-06 ;  /* 0x370000001414d421 */ /* 0x000fe40000000000 */
[----:B------:R-:W-:Y:S02]  /*1ac0*/  @P3 FADD.FTZ R19, R19, -R24 ;  /* 0x8000001813133221 */ /* 0x000fe40000010000 */
        /* <DEDUP_REMOVED lines=8> */
.L_x_11:
[----:B------:R-:W-:Y:S05]  /*1b50*/  BSYNC B0 ;  /* 0x0000000000007941 */ /* 0x000fea0003800000 */
.L_x_10:
[----:B------:R-:W-:Y:S01]  /*1b60*/  ISETP.GE.AND P5, PT, R22, 0x7f800000, PT ;  /* 0x7f8000001600780c */ /* 0x000fe20003fa6270 */
[----:B------:R-:W-:Y:S01]  /*1b70*/  @P3 FADD.FTZ R4, R2, R19 ;  /* 0x0000001302043221 */ /* 0x000fe20000010000 */
[----:B------:R-:W-:Y:S01]  /*1b80*/  FSEL R17, R17, 1, P0 ;  /* 0x3f80000011117808 */ /* 0x000fe20000000000 */
[----:B------:R-:W-:Y:S01]  /*1b90*/  BSSY B0, `(.L_x_12) ;  /* 0x000000f000007945 */ /* 0x000fe20003800000 */
[----:B------:R-:W-:Y:S01]  /*1ba0*/  MOV R2, 0x7f800000 ;  /* 0x7f80000000027802 */ /* 0x000fe20000000f00 */
[----:B------:R-:W-:Y:S01]  /*1bb0*/  @!P2 FADD R4, R4, 7.62939453125e-06 ;  /* 0x370000000404a421 */ /* 0x000fe20000000000 */
[----:B------:R-:W-:Y:S02]  /*1bc0*/  FSETP.NEU.AND P4, PT, R16, RZ, PT ;  /* 0x000000ff1000720b */ /* 0x000fe40003f8d000 */
[----:B------:R-:W-:Y:S01]  /*1bd0*/  FSETP.GEU.AND P0, PT, |R17|, 1.175494350822287508e-38, PT ;  /* 0x008000001100780b */ /* 0x000fe20003f0e200 */
[----:B------:R-:W-:Y:S01]  /*1be0*/  @P3 FFMA.FTZ R2, R23, R4, R23 ;  /* 0x0000000417023223 */ /* 0x000fe20000010017 */
[----:B------:R-:W-:-:S02]  /*1bf0*/  FSETP.GT.AND P1, PT, |R17|, 8.50705917302346158658e+37, PT ;  /* 0x7e8000001100780b */ /* 0x000fc40003f24200 */
[----:B------:R-:W-:Y:S01]  /*1c00*/  LOP3.LUT R19, R3, 0x1, RZ, 0xc0, !PT ;  /* 0x0000000103137812 */ /* 0x000fe200078ec0ff */
[----:B------:R-:W-:Y:S10]  /*1c10*/  @!P5 BRA `(.L_x_13) ;  /* 0x000000000018d947 */ /* 0x000ff40003800000 */
[----:B------:R-:W-:-:S13]  /*1c20*/  FSETP.NAN.FTZ.AND P2, PT, |R16|, |R16|, PT ;  /* 0x400000101000720b */ /* 0x000fda0003f58200 */
[----:B------:R-:W-:Y:S01]  /*1c30*/  @P2 FADD R2, R16, 10000 ;  /* 0x461c400010022421 */ /* 0x000fe20000000000 */
[----:B------:R-:W-:Y:S06]  /*1c40*/  @P2 BRA `(.L_x_13) ;  /* 0x00000000000c2947 */ /* 0x000fec0003800000 */
[----:B------:R-:W-:-:S13]  /*1c50*/  FSETP.NEU.AND P2, PT, R18, +INF , PT ;  /* 0x7f8000001200780b */ /* 0x000fda0003f4d000 */
[----:B------:R-:W-:-:S04]  /*1c60*/  @!P2 FSETP.GEU.AND P3, PT, R16, RZ, PT ;  /* 0x000000ff1000a20b */ /* 0x000fc80003f6e000 */
[----:B------:R-:W-:-:S09]  /*1c70*/  @!P2 SEL R2, RZ, 0x7f800000, !P3 ;  /* 0x7f800000ff02a807 */ /* 0x000fd20005800000 */
.L_x_13:
[----:B------:R-:W-:Y:S05]  /*1c80*/  BSYNC B0 ;  /* 0x0000000000007941 */ /* 0x000fea0003800000 */
.L_x_12:
[----:B------:R-:W-:Y:S01]  /*1c90*/  @P1 FMUL R17, R17, 0.25 ;  /* 0x3e80000011111820 */ /* 0x000fe20000400000 */
[----:B------:R-:W-:Y:S01]  /*1ca0*/  FSEL R6, R2, 1, P4 ;  /* 0x3f80000002067808 */ /* 0x000fe20002000000 */
[----:B------:R-:W-:Y:S01]  /*1cb0*/  IMAD.MOV.U32 R2, RZ, RZ, -0x46b2bead ;  /* 0xb94d4153ff027424 */ /* 0x000fe200078e00ff */
[-C--:B------:R-:W-:Y:S01]  /*1cc0*/  FSEL R16, R13, R14.reuse, P1 ;  /* 0x0000000e0d107208 */ /* 0x080fe20000800000 */
[----:B------:R-:W-:Y:S01]  /*1cd0*/  @!P0 FMUL R17, R17, 16777216 ;  /* 0x4b80000011118820 */ /* 0x000fe20000400000 */
[----:B------:R-:W-:Y:S01]  /*1ce0*/  FSETP.GT.AND P4, PT, |R6|, 8.50705917302346158658e+37, PT ;  /* 0x7e8000000600780b */ /* 0x000fe20003f84200 */
[----:B------:R-:W-:Y:S01]  /*1cf0*/  BSSY B0, `(.L_x_14) ;  /* 0x0000034000007945 */ /* 0x000fe20003800000 */
[----:B------:R-:W-:Y:S01]  /*1d00*/  ISETP.NE.U32.AND P5, PT, R19, 0x1, PT ;  /* 0x000000011300780c */ /* 0x000fe20003fa5070 */
[----:B------:R-:W-:Y:S01]  /*1d10*/  @!P0 FMUL R16, R16, 16777216 ;  /* 0x4b80000010108820 */ /* 0x000fe20000400000 */
[----:B------:R-:W-:Y:S01]  /*1d20*/  FSETP.GEU.AND P2, PT, |R6|, 1.175494350822287508e-38, PT ;  /* 0x008000000600780b */ /* 0x000fe20003f4e200 */
[----:B------:R-:W0:Y:S01]  /*1d30*/  MUFU.RCP R17, R17 ;  /* 0x0000001100117308 */ /* 0x000e220000001000 */
[----:B------:R-:W-:Y:S01]  /*1d40*/  FMUL.FTZ R19, R15, R15 ;  /* 0x0000000f0f137220 */ /* 0x000fe20000410000 */
[----:B------:R-:W-:Y:S01]  /*1d50*/  LOP3.LUT P3, RZ, R3, 0x2, RZ, 0xc0, !PT ;  /* 0x0000000203ff7812 */ /* 0x000fe2000786c0ff */
[----:B------:R-:W-:Y:S01]  /*1d60*/  IMAD.MOV.U32 R3, RZ, RZ, 0x3c0885e4 ;  /* 0x3c0885e4ff037424 */ /* 0x000fe200078e00ff */
[----:B------:R-:W-:-:S04]  /*1d70*/  FSEL R14, R13, R14, P4 ;  /* 0x0000000e0d0e7208 */ /* 0x000fc80002000000 */
[----:B------:R-:W-:Y:S02]  /*1d80*/  @P4 FMUL R6, R6, 0.25 ;  /* 0x3e80000006064820 */ /* 0x000fe40000400000 */
[----:B------:R-:W-:Y:S01]  /*1d90*/  @!P5 IMAD.MOV.U32 R4, RZ, RZ, 0x37cbac00 ;  /* 0x37cbac00ff04d424 */ /* 0x000fe200078e00ff */
[----:B------:R-:W-:Y:S01]  /*1da0*/  @!P5 MOV R3, 0x3d2aaabb ;  /* 0x3d2aaabb0003d802 */ /* 0x000fe20000000f00 */
[----:B------:R-:W-:Y:S01]  /*1db0*/  @!P2 FMUL R6, R6, 16777216 ;  /* 0x4b8000000606a820 */ /* 0x000fe20000400000 */
[----:B------:R-:W-:Y:S01]  /*1dc0*/  @!P2 FMUL R14, R14, 16777216 ;  /* 0x4b8000000e0ea820 */ /* 0x000fe20000400000 */
[----:B------:R-:W-:Y:S01]  /*1dd0*/  @!P5 FFMA.FTZ R2, R19, R4, -0.0013887860113754868507 ;  /* 0xbab607ed1302d423 */ /* 0x000fe20000010004 */
[----:B0-----:R-:W-:Y:S01]  /*1de0*/  FMUL R18, R17, R16 ;  /* 0x0000001011127220 */ /* 0x001fe20000400000 */
[----:B------:R-:W-:Y:S01]  /*1df0*/  IMAD.MOV.U32 R4, RZ, RZ, -0x41d55558 ;  /* 0xbe2aaaa8ff047424 */ /* 0x000fe200078e00ff */
[----:B------:R-:W0:Y:S01]  /*1e00*/  MUFU.RCP R17, R6 ;  /* 0x0000000600117308 */ /* 0x000e220000001000 */
[----:B------:R-:W-:Y:S01]  /*1e10*/  FFMA.FTZ R3, R19, R2, R3 ;  /* 0x0000000213037223 */ /* 0x000fe20000010003 */
[----:B------:R-:W-:Y:S01]  /*1e20*/  FADD.FTZ R16, |R18|, -RZ ;  /* 0x800000ff12107221 */ /* 0x000fe20000010200 */
[----:B------:R-:W-:Y:S01]  /*1e30*/  @!P5 IMAD.MOV.U32 R4, RZ, RZ, -0x41000001 ;  /* 0xbeffffffff04d424 */ /* 0x000fe200078e00ff */
[----:B------:R-:W-:-:S03]  /*1e40*/  FSEL R2, R15, 1, P5 ;  /* 0x3f8000000f027808 */ /* 0x000fc60002800000 */
[C---:B------:R-:W-:Y:S01]  /*1e50*/  FSETP.NEU.AND P0, PT, R16.reuse, +INF , PT ;  /* 0x7f8000001000780b */ /* 0x040fe20003f0d000 */
[C---:B------:R-:W-:Y:S01]  /*1e60*/  FFMA.FTZ R3, R19.reuse, R3, R4 ;  /* 0x0000000313037223 */ /* 0x040fe20000010004 */
[----:B------:R-:W-:Y:S02]  /*1e70*/  FFMA.FTZ R19, R19, R2, RZ ;  /* 0x0000000213137223 */ /* 0x000fe400000100ff */
[----:B------:R-:W-:Y:S02]  /*1e80*/  FSETP.LTU.OR P0, PT, R16, 105615, !P0 ;  /* 0x47ce47801000780b */ /* 0x000fe40004709400 */
[----:B------:R-:W-:Y:S01]  /*1e90*/  FFMA.FTZ R2, R19, R3, R2 ;  /* 0x0000000313027223 */ /* 0x000fe20000010002 */
[----:B0-----:R-:W-:-:S03]  /*1ea0*/  FMUL R17, R17, R14 ;  /* 0x0000000e11117220 */ /* 0x001fc60000400000 */
[----:B------:R-:W-:-:S07]  /*1eb0*/  @P3 FFMA.FTZ R2, R2, -1, RZ ;  /* 0xbf80000002023823 */ /* 0x000fce00000100ff */
[----:B------:R-:W-:Y:S05]  /*1ec0*/  @P0 BRA `(.L_x_15) ;  /* 0x0000000000580947 */ /* 0x000fea0003800000 */
[----:B------:R-:W-:Y:S01]  /*1ed0*/  IMAD.SHL.U32 R6, R18, 0x100, RZ ;  /* 0x0000010012067824 */ /* 0x000fe200078e00ff */
[----:B------:R-:W-:Y:S01]  /*1ee0*/  HFMA2.MMA R4, -RZ, RZ, 0, 0 ;  /* 0x00000000ff047435 */ /* 0x000fe200000001ff */
[----:B------:R-:W-:Y:S01]  /*1ef0*/  IMAD.MOV.U32 R13, RZ, RZ, RZ ;  /* 0x000000ffff0d7224 */ /* 0x000fe200078e00ff */
[----:B------:R-:W-:Y:S01]  /*1f00*/  ULDC.64 UR8, c[0x4][0x8] ;  /* 0x0100020000087ab9 */ /* 0x000fe20000000a00 */
[----:B------:R-:W-:Y:S01]  /*1f10*/  IMAD.MOV.U32 R16, RZ, RZ, RZ ;  /* 0x000000ffff107224 */ /* 0x000fe200078e00ff */
[----:B------:R-:W-:Y:S01]  /*1f20*/  LOP3.LUT R6, R6, 0x80000000, RZ, 0xfc, !PT ;  /* 0x8000000006067812 */ /* 0x000fe200078efcff */
[----:B------:R-:W-:-:S07]  /*1f30*/  IMAD.MOV.U32 R3, RZ, RZ, R1 ;  /* 0x000000ffff037224 */ /* 0x000fce00078e0001 */
.L_x_16:
[----:B------:R-:W-:-:S04]  /*1f40*/  IADD3 R14, P0, R13, UR8, RZ ;  /* 0x000000080d0e7c10 */ /* 0x000fc8000ff1e0ff */
[----:B------:R-:W-:-:S05]  /*1f50*/  IADD3.X R15, R16, UR9, RZ, P0, !PT ;  /* 0x00000009100f7c10 */ /* 0x000fca00087fe4ff */
[----:B------:R0:W2:Y:S01]  /*1f60*/  LDG.E.CONSTANT R19, desc[UR6][R14.64] ;  /* 0x000000060e137981 */ /* 0x0000a2000c1e9900 */
[----:B------:R-:W-:-:S04]  /*1f70*/  IADD3 R13, P1, R13, 0x4, RZ ;  /* 0x000000040d0d7810 */ /* 0x000fc80007f3e0ff */
[----:B------:R-:W-:Y:S01]  /*1f80*/  ISETP.NE.U32.AND P0, PT, R13, 0x18, PT ;  /* 0x000000180d00780c */ /* 0x000fe20003f05070 */
[----:B------:R-:W-:Y:S01]  /*1f90*/  IMAD.X R16, RZ, RZ, R16, P1 ;  /* 0x000000ffff107224 */ /* 0x000fe200008e0610 */
[----:B0-----:R-:W-:Y:S01]  /*1fa0*/  MOV R14, R4 ;  /* 0x00000004000e7202 */ /* 0x001fe20000000f00 */
[----:B------:R-:W-:-:S03]  /*1fb0*/  IMAD.MOV.U32 R15, RZ, RZ, RZ ;  /* 0x000000ffff0f7224 */ /* 0x000fc600078e00ff */
[----:B------:R-:W-:Y:S01]  /*1fc0*/  ISETP.NE.AND.EX P0, PT, R16, RZ, PT, P0 ;  /* 0x000000ff1000720c */ /* 0x000fe20003f05300 */
[----:B--2---:R-:W-:-:S04]  /*1fd0*/  IMAD.WIDE.U32 R18, R6, R19, R14 ;  /* 0x0000001306127225 */ /* 0x004fc800078e000e */
[----:B------:R-:W-:Y:S01]  /*1fe0*/  IMAD.MOV.U32 R4, RZ, RZ, R19 ;  /* 0x000000ffff047224 */ /* 0x000fe200078e0013 */
[----:B------:R0:W-:Y:S02]  /*1ff0*/  STL [R3], R18 ;  /* 0x0000001203007387 */ /* 0x0001e40000100800 */
[----:B0-----:R-:W-:-:S05]  /*2000*/  IADD3 R3, R3, 0x4, RZ ;  /* 0x0000000403037810 */ /* 0x001fca0007ffe0ff */
[----:B------:R-:W-:Y:S05]  /*2010*/  @P0 BRA `(.L_x_16) ;  /* 0xfffffffc00c80947 */ /* 0x000fea000383ffff */
[----:B------:R0:W-:Y:S02]  /*2020*/  STL [R1+0x18], R4 ;  /* 0x0000180401007387 */ /* 0x0001e40000100800 */
.L_x_15:
[----:B------:R-:W-:Y:S05]  /*2030*/  BSYNC B0 ;  /* 0x0000000000007941 */ /* 0x000fea0003800000 */
.L_x_14:
[C---:B------:R-:W-:Y:S01]  /*2040*/  FMUL R15, R17.reuse, 0.63661974668502807617 ;  /* 0x3f22f983110f7820 */ /* 0x040fe20000400000 */
[----:B0-----:R-:W-:Y:S01]  /*2050*/  FADD.FTZ R4, |R17|, -RZ ;  /* 0x800000ff11047221 */ /* 0x001fe20000010200 */
[----:B------:R-:W-:Y:S04]  /*2060*/  BSSY B0, `(.L_x_17) ;  /* 0x0000044000007945 */ /* 0x000fe80003800000 */
[----:B------:R-:W0:Y:S01]  /*2070*/  F2I.FTZ.NTZ R15, R15 ;  /* 0x0000000f000f7305 */ /* 0x000e220000213100 */
[----:B------:R-:W-:Y:S02]  /*2080*/  FSETP.GE.AND P0, PT, R4, 105615, PT ;  /* 0x47ce47800400780b */ /* 0x000fe40003f06000 */
        /* <DEDUP_REMOVED lines=10> */
[----:B------:R-:W-:Y:S01]  /*2130*/  IMAD.SHL.U32 R13, R17, 0x100, RZ ;  /* 0x00000100110d7824 */ /* 0x000fe200078e00ff */
[----:B------:R-:W-:Y:S01]  /*2140*/  MOV R16, RZ ;  /* 0x000000ff00107202 */ /* 0x000fe20000000f00 */
        /* <DEDUP_REMOVED lines=8> */
.L_x_19:
        /* <DEDUP_REMOVED lines=27> */
[----:B------:R-:W-:Y:S02]  /*2380*/  @P0 IMAD.IADD R6, R15, 0x1, R16 ;  /* 0x000000010f060824 */ /* 0x000fe400078e0210 */
[----:B------:R-:W-:-:S05]  /*2390*/  @P0 IMAD.IADD R3, R14, 0x1, R13 ;  /* 0x000000010e030824 */ /* 0x000fca00078e020d */
[C---:B0-----:R-:W-:Y:S01]  /*23a0*/  SHF.L.W.U32.HI R4, R6.reuse, 0x2, R3 ;  /* 0x0000000206047819 */ /* 0x041fe20000010e03 */
[----:B------:R-:W-:-:S03]  /*23b0*/  IMAD.SHL.U32 R6, R6, 0x4, RZ ;  /* 0x0000000406067824 */ /* 0x000fc600078e00ff */
[----:B------:R-:W-:-:S04]  /*23c0*/  SHF.R.S32.HI R13, RZ, 0x1f, R4 ;  /* 0x0000001fff0d7819 */ /* 0x000fc80000011404 */
[C---:B------:R-:W-:Y:S02]  /*23d0*/  LOP3.LUT R20, R13.reuse, R6, RZ, 0x3c, !PT ;  /* 0x000000060d147212 */ /* 0x040fe400078e3cff */
[----:B------:R-:W-:-:S04]  /*23e0*/  LOP3.LUT R21, R13, R4, RZ, 0x3c, !PT ;  /* 0x000000040d157212 */ /* 0x000fc800078e3cff */
[----:B------:R-:W0:Y:S01]  /*23f0*/  I2F.F64.S64 R14, R20 ;  /* 0x00000014000e7312 */ /* 0x000e220000301c00 */
[----:B------:R-:W-:Y:S02]  /*2400*/  ISETP.GE.AND P0, PT, R17, RZ, PT ;  /* 0x000000ff1100720c */ /* 0x000fe40003f06270 */
[----:B------:R-:W-:Y:S01]  /*2410*/  SHF.R.U32.HI R3, RZ, 0x1e, R3 ;  /* 0x0000001eff037819 */ /* 0x000fe20000011603 */
[----:B0-----:R-:W-:Y:S01]  /*2420*/  DMUL R18, R14, UR8 ;  /* 0x000000080e127c28 */ /* 0x001fe20008000000 */
[C---:B------:R-:W-:Y:S02]  /*2430*/  LOP3.LUT R17, R4.reuse, R17, RZ, 0x3c, !PT ;  /* 0x0000001104117212 */ /* 0x040fe400078e3cff */
[----:B------:R-:W-:-:S07]  /*2440*/  LEA.HI R15, R4, R3, RZ, 0x1 ;  /* 0x00000003040f7211 */ /* 0x000fce00078f08ff */
[----:B------:R-:W0:Y:S01]  /*2450*/  F2F.F32.F64 R18, R18 ;  /* 0x0000001200127310 */ /* 0x000e220000301000 */
[----:B------:R-:W-:Y:S02]  /*2460*/  IADD3 R3, -R15, RZ, RZ ;  /* 0x000000ff0f037210 */ /* 0x000fe40007ffe1ff */
[----:B------:R-:W-:-:S03]  /*2470*/  ISETP.GE.AND P1, PT, R17, RZ, PT ;  /* 0x000000ff1100720c */ /* 0x000fc60003f26270 */
[----:B------:R-:W-:Y:S01]  /*2480*/  @!P0 IMAD.MOV.U32 R15, RZ, RZ, R3 ;  /* 0x000000ffff0f8224 */ /* 0x000fe200078e0003 */
[----:B0-----:R-:W-:-:S09]  /*2490*/  FSEL R14, -R18, R18, !P1 ;  /* 0x00000012120e7208 */ /* 0x001fd20004800100 */
.L_x_18:
[----:B------:R-:W-:Y:S05]  /*24a0*/  BSYNC B0 ;  /* 0x0000000000007941 */ /* 0x000fea0003800000 */
.L_x_17:
[----:B------:R-:W-:Y:S01]  /*24b0*/  VIADD R3, R9, 0xffffffc0 ;  /* 0xffffffc009037836 */ /* 0x000fe20000000000 */
[----:B------:R-:W-:Y:S01]  /*24c0*/  BSSY B0, `(.L_x_20) ;  /* 0x000005e000007945 */ /* 0x000fe20003800000 */
[----:B------:R-:W-:Y:S02]  /*24d0*/  VIADD R13, R10, 0xffffffc0 ;  /* 0xffffffc00a0d7836 */ /* 0x000fe40000000000 */
[----:B------:R-:W-:Y:S01]  /*24e0*/  IMAD.MOV.U32 R22, RZ, RZ, -0x46b2bead ;  /* 0xb94d4153ff167424 */ /* 0x000fe200078e00ff */
[--C-:B------:R-:W-:Y:S02]  /*24f0*/  SHF.R.S32.HI R4, RZ, 0x1, R3.reuse ;  /* 0x00000001ff047819 */ /* 0x100fe40000011403 */
[----:B------:R-:W-:-:S04]  /*2500*/  SHF.R.S32.HI R3, RZ, 0x1f, R3 ;  /* 0x0000001fff037819 */ /* 0x000fc80000011403 */
[----:B------:R-:W-:-:S04]  /*2510*/  LEA.HI R3, R3, R4, RZ, 0x5 ;  /* 0x0000000403037211 */ /* 0x000fc800078f28ff */
[----:B------:R-:W-:-:S05]  /*2520*/  LOP3.LUT R3, R3, 0x7fffffe0, RZ, 0xc0, !PT ;  /* 0x7fffffe003037812 */ /* 0x000fca00078ec0ff */
[----:B------:R-:W-:-:S05]  /*2530*/  IMAD.IADD R4, R4, 0x1, -R3 ;  /* 0x0000000104047824 */ /* 0x000fca00078e0a03 */
[----:B------:R-:W-:-:S04]  /*2540*/  SHF.L.U32 R4, R4, 0x1, RZ ;  /* 0x0000000104047819 */ /* 0x000fc800000006ff */
[----:B------:R-:W-:-:S05]  /*2550*/  I2FP.F32.S32 R3, R4 ;  /* 0x0000000400037245 */ /* 0x000fca0000201400 */
[----:B------:R-:W-:-:S06]  /*2560*/  FMUL R6, R3, 0.5 ;  /* 0x3f00000003067820 */ /* 0x000fcc0000400000 */
[----:B------:R-:W0:Y:S02]  /*2570*/  FRND.FTZ.FLOOR R6, R6 ;  /* 0x0000000600067307 */ /* 0x000e240000215000 */
[----:B0-----:R-:W-:Y:S01]  /*2580*/  FADD R20, R6, R6 ;  /* 0x0000000606147221 */ /* 0x001fe20000000000 */
[----:B------:R-:W-:-:S03]  /*2590*/  LEA.HI R6, R13, R13, RZ, 0x1 ;  /* 0x0000000d0d067211 */ /* 0x000fc600078f08ff */
[----:B------:R-:W-:Y:S01]  /*25a0*/  FMUL R20, R20, 0.015625 ;  /* 0x3c80000014147820 */ /* 0x000fe20000400000 */
[--C-:B------:R-:W-:Y:S02]  /*25b0*/  SHF.R.S32.HI R18, RZ, 0x1, R6.reuse ;  /* 0x00000001ff127819 */ /* 0x100fe40000011406 */
[----:B------:R-:W-:Y:S01]  /*25c0*/  SHF.R.S32.HI R25, RZ, 0x1f, R6 ;  /* 0x0000001fff197819 */ /* 0x000fe20000011406 */
[C---:B------:R-:W-:Y:S01]  /*25d0*/  FADD.FTZ R19, |R20|.reuse, -RZ ;  /* 0x800000ff14137221 */ /* 0x040fe20000010200 */
[----:B------:R-:W-:Y:S02]  /*25e0*/  FMUL R3, R20, 0.0001220703125 ;  /* 0x3900000014037820 */ /* 0x000fe40000400000 */
[----:B------:R-:W-:Y:S02]  /*25f0*/  LEA.HI R25, R25, R18, RZ, 0x5 ;  /* 0x0000001219197211 */ /* 0x000fe400078f28ff */
[----:B------:R-:W-:Y:S02]  /*2600*/  FSETP.GT.AND P0, PT, R19, 9.99999979021476795361e+33, PT ;  /* 0x77f684df1300780b */ /* 0x000fe40003f04000 */
[----:B------:R-:W-:-:S02]  /*2610*/  LOP3.LUT R25, R25, 0x7fffffe0, RZ, 0xc0, !PT ;  /* 0x7fffffe019197812 */ /* 0x000fc400078ec0ff */
[----:B------:R-:W-:-:S03]  /*2620*/  FSEL R16, R3, R20, P0 ;  /* 0x0000001403107208 */ /* 0x000fc60000000000 */
[----:B------:R-:W-:Y:S02]  /*2630*/  IMAD.IADD R6, R18, 0x1, -R25 ;  /* 0x0000000112067824 */ /* 0x000fe400078e0a19 */
[----:B------:R-:W-:Y:S02]  /*2640*/  FMUL.FTZ R21, R16, UR4 ;  /* 0x0000000410157c20 */ /* 0x000fe40008410000 */
[----:B------:R-:W-:Y:S02]  /*2650*/  IMAD.SHL.U32 R6, R6, 0x2, RZ ;  /* 0x0000000206067824 */ /* 0x000fe400078e00ff */
[----:B------:R-:W-:-:S04]  /*2660*/  FFMA.FTZ R3, R16, UR4, -R21 ;  /* 0x0000000410037c23 */ /* 0x000fc80008010815 */
[----:B------:R-:W-:-:S04]  /*2670*/  FFMA.FTZ R3, R16, UR5, R3 ;  /* 0x0000000510037c23 */ /* 0x000fc80008010003 */
[----:B------:R-:W-:Y:S01]  /*2680*/  FFMA.FTZ R24, RZ, UR4, R3 ;  /* 0x00000004ff187c23 */ /* 0x000fe20008010003 */
[----:B------:R-:W-:-:S03]  /*2690*/  LOP3.LUT R3, R15, 0x1, RZ, 0xc0, !PT ;  /* 0x000000010f037812 */ /* 0x000fc600078ec0ff */
[----:B------:R-:W-:Y:S01]  /*26a0*/  FADD.FTZ R26, R21, R24 ;  /* 0x00000018151a7221 */ /* 0x000fe20000010000 */
[----:B------:R-:W-:Y:S01]  /*26b0*/  ISETP.NE.U32.AND P1, PT, R3, 0x1, PT ;  /* 0x000000010300780c */ /* 0x000fe20003f25070 */
[----:B------:R-:W-:-:S03]  /*26c0*/  FMUL.FTZ R3, R14, R14 ;  /* 0x0000000e0e037220 */ /* 0x000fc60000410000 */
[----:B------:R-:W-:-:S04]  /*26d0*/  ISETP.NE.AND P0, PT, R26, 0x42b17218, PT ;  /* 0x42b172181a00780c */ /* 0x000fc80003f05270 */
[----:B------:R-:W-:-:S05]  /*26e0*/  FSEL R17, R26, 88.72283172607421875, P0 ;  /* 0x42b172171a117808 */ /* 0x000fca0000000000 */
[----:B------:R-:W-:Y:S01]  /*26f0*/  FMUL.FTZ R23, R17, 1.4426950216293334961 ;  /* 0x3fb8aa3b11177820 */ /* 0x000fe20000410000 */
[----:B------:R-:W-:-:S04]  /*2700*/  @P1 IMAD.MOV.U32 R28, RZ, RZ, 0x37cbac00 ;  /* 0x37cbac00ff1c1424 */ /* 0x000fc800078e00ff */
[----:B------:R-:W-:Y:S01]  /*2710*/  @P1 FFMA.FTZ R22, R3, R28, -0.0013887860113754868507 ;  /* 0xbab607ed03161423 */ /* 0x000fe2000001001c */
[----:B------:R-:W0:Y:S01]  /*2720*/  FRND.TRUNC R23, R23 ;  /* 0x0000001700177307 */ /* 0x000e22000020d000 */
[----:B------:R-:W-:Y:S01]  /*2730*/  MOV R28, 0x3c0885e4 ;  /* 0x3c0885e4001c7802 */ /* 0x000fe20000000f00 */
[----:B------:R-:W-:-:S04]  /*2740*/  @P1 IMAD.MOV.U32 R28, RZ, RZ, 0x3d2aaabb ;  /* 0x3d2aaabbff1c1424 */ /* 0x000fc800078e00ff */
[----:B------:R-:W-:Y:S01]  /*2750*/  FFMA.FTZ R22, R3, R22, R28 ;  /* 0x0000001603167223 */ /* 0x000fe2000001001c */
[----:B------:R-:W-:-:S06]  /*2760*/  HFMA2.MMA R28, -RZ, RZ, -1.541015625, -0.052001953125 ;  /* 0xbe2aaaa8ff1c7435 */ /* 0x000fcc00000001ff */
[----:B------:R-:W-:Y:S02]  /*2770*/  @P1 IMAD.MOV.U32 R28, RZ, RZ, -0x41000001 ;  /* 0xbeffffffff1c1424 */ /* 0x000fe400078e00ff */
[----:B0-----:R-:W-:Y:S02]  /*2780*/  FADD.FTZ R16, |R23|, -RZ ;  /* 0x800000ff17107221 */ /* 0x001fe40000010200 */
[C---:B------:R-:W-:Y:S01]  /*2790*/  FFMA.FTZ R22, R3.reuse, R22, R28 ;  /* 0x0000001603167223 */ /* 0x040fe2000001001c */
[----:B------:R-:W-:Y:S02]  /*27a0*/  FSEL R28, R14, 1, !P1 ;  /* 0x3f8000000e1c7808 */ /* 0x000fe40004800000 */
[----:B------:R-:W-:Y:S02]  /*27b0*/  FSETP.GT.AND P0, PT, R16, 126, PT ;  /* 0x42fc00001000780b */ /* 0x000fe40003f04000 */
[----:B------:R-:W-:Y:S01]  /*27c0*/  LOP3.LUT R16, R12, 0x80000000, R23, 0xb8, !PT ;  /* 0x800000000c107812 */ /* 0x000fe200078eb817 */
[----:B------:R-:W-:-:S03]  /*27d0*/  FFMA.FTZ R3, R3, R28, RZ ;  /* 0x0000001c03037223 */ /* 0x000fc600000100ff */
[----:B------:R-:W-:Y:S01]  /*27e0*/  FSEL R16, R16, R23, P0 ;  /* 0x0000001710107208 */ /* 0x000fe20000000000 */
[----:B------:R-:W-:Y:S01]  /*27f0*/  FFMA.FTZ R3, R3, R22, R28 ;  /* 0x0000001603037223 */ /* 0x000fe2000001001c */
[----:B------:R-:W-:-:S03]  /*2800*/  I2FP.F32.S32 R23, R6 ;  /* 0x0000000600177245 */ /* 0x000fc60000201400 */
[C---:B------:R-:W-:Y:S02]  /*2810*/  FFMA.FTZ R17, R16.reuse, -0.69314718246459960938, R17 ;  /* 0xbf31721810117823 */ /* 0x040fe40000010011 */
[----:B------:R-:W-:Y:S02]  /*2820*/  FMUL R25, R23, 0.5 ;  /* 0x3f00000017197820 */ /* 0x000fe40000400000 */
[C---:B------:R-:W-:Y:S01]  /*2830*/  FFMA.FTZ R23, R16.reuse, 1.9046542121259335545e-09, R17 ;  /* 0x3102e30810177823 */ /* 0x040fe20000010011 */
[----:B------:R-:W-:Y:S01]  /*2840*/  FADD R16, R16, 12583039 ;  /* 0x4b40007f10107421 */ /* 0x000fe20000000000 */
[----:B------:R-:W0:Y:S02]  /*2850*/  FRND.FTZ.FLOOR R17, R25 ;  /* 0x0000001900117307 */ /* 0x000e240000215000 */
[----:B------:R-:W-:Y:S01]  /*2860*/  FMUL R27, R23, 1.4426950216293334961 ;  /* 0x3fb8aa3b171b7820 */ /* 0x000fe20000400000 */
[----:B------:R-:W-:-:S05]  /*2870*/  IMAD.SHL.U32 R16, R16, 0x800000, RZ ;  /* 0x0080000010107824 */ /* 0x000fca00078e00ff */
[----:B------:R-:W1:Y:S01]  /*2880*/  MUFU.EX2 R23, R27 ;  /* 0x0000001b00177308 */ /* 0x000e620000000800 */
[----:B0-----:R-:W-:-:S04]  /*2890*/  FADD R17, R17, R17 ;  /* 0x0000001111117221 */ /* 0x001fc80000000000 */
[----:B------:R-:W-:Y:S01]  /*28a0*/  FMUL R17, R17, 0.015625 ;  /* 0x3c80000011117820 */ /* 0x000fe20000400000 */
[----:B-1----:R-:W-:-:S03]  /*28b0*/  FMUL R23, R16, R23 ;  /* 0x0000001710177220 */ /* 0x002fc60000400000 */
[C---:B------:R-:W-:Y:S01]  /*28c0*/  FADD.FTZ R16, |R17|.reuse, -RZ ;  /* 0x800000ff11107221 */ /* 0x040fe20000010200 */
[----:B------:R-:W-:-:S04]  /*28d0*/  FMUL R14, R17, 0.0001220703125 ;  /* 0x39000000110e7820 */ /* 0x000fc80000400000 */
[----:B------:R-:W-:-:S04]  /*28e0*/  FSETP.GT.AND P0, PT, R16, 9.99999979021476795361e+33, PT ;  /* 0x77f684df1000780b */ /* 0x000fc80003f04000 */
[----:B------:R-:W-:Y:S02]  /*28f0*/  FSEL R25, R14, R17, P0 ;  /* 0x000000110e197208 */ /* 0x000fe40000000000 */
[----:B------:R-:W-:-:S03]  /*2900*/  FSETP.NEU.AND P0, PT, R23, +INF , PT ;  /* 0x7f8000001700780b */ /* 0x000fc60003f0d000 */
[----:B------:R-:W-:Y:S01]  /*2910*/  FMUL.FTZ R22, R25, UR4 ;  /* 0x0000000419167c20 */ /* 0x000fe20008410000 */
[----:B------:R-:W-:-:S03]  /*2920*/  ISETP.NE.OR P2, PT, R26, 0x42b17218, !P0 ;  /* 0x42b172181a00780c */ /* 0x000fc60004745670 */
[----:B------:R-:W-:-:S04]  /*2930*/  FFMA.FTZ R14, R25, UR4, -R22 ;  /* 0x00000004190e7c23 */ /* 0x000fc80008010816 */
[----:B------:R-:W-:Y:S02]  /*2940*/  FFMA.FTZ R14, R25, UR5, R14 ;  /* 0x00000005190e7c23 */ /* 0x000fe4000801000e */
[----:B------:R-:W-:Y:S02]  /*2950*/  @P0 FADD.FTZ R21, R21, -R26 ;  /* 0x8000001a15150221 */ /* 0x000fe40000010000 */
[----:B------:R-:W-:Y:S02]  /*2960*/  FFMA.FTZ R25, RZ, UR4, R14 ;  /* 0x00000004ff197c23 */ /* 0x000fe4000801000e */
[----:B------:R-:W-:Y:S01]  /*2970*/  @P0 FADD.FTZ R24, R24, R21 ;  /* 0x0000001518180221 */ /* 0x000fe20000010000 */
[----:B------:R-:W-:Y:S02]  /*2980*/  IMAD.MOV.U32 R21, RZ, RZ, 0x7f800000 ;  /* 0x7f800000ff157424 */ /* 0x000fe400078e00ff */
[----:B------:R-:W-:Y:S01]  /*2990*/  FADD.FTZ R27, R22, R25 ;  /* 0x00000019161b7221 */ /* 0x000fe20000010000 */
[----:B------:R-:W-:-:S04]  /*29a0*/  @!P2 FADD R24, R24, 7.62939453125e-06 ;  /* 0x370000001818a421 */ /* 0x000fc80000000000 */
[----:B------:R-:W-:Y:S01]  /*29b0*/  ISETP.NE.AND P1, PT, R27, 0x42b17218, PT ;  /* 0x42b172181b00780c */ /* 0x000fe20003f25270 */
[----:B------:R-:W-:Y:S01]  /*29c0*/  @P0 FFMA.FTZ R21, R23, R24, R23 ;  /* 0x0000001817150223 */ /* 0x000fe20000010017 */
[----:B------:R-:W-:Y:S02]  /*29d0*/  FADD R23, R19, 10000 ;  /* 0x461c400013177421 */ /* 0x000fe40000000000 */
[----:B------:R-:W-:-:S03]  /*29e0*/  FSEL R14, R27, 88.72283172607421875, P1 ;  /* 0x42b172171b0e7808 */ /* 0x000fc60000800000 */
[----:B------:R-:W-:Y:S02]  /*29f0*/  ISETP.GE.AND P0, PT, R23, 0x7f800000, PT ;  /* 0x7f8000001700780c */ /* 0x000fe40003f06270 */
[----:B------:R-:W-:-:S04]  /*2a00*/  FMUL.FTZ R24, R14, 1.4426950216293334961 ;  /* 0x3fb8aa3b0e187820 */ /* 0x000fc80000410000 */
[----:B------:R-:W0:Y:S02]  /*2a10*/  FRND.TRUNC R29, R24 ;  /* 0x00000018001d7307 */ /* 0x000e24000020d000 */
[----:B0-----:R-:W-:-:S05]  /*2a20*/  FADD.FTZ R23, |R29|, -RZ ;  /* 0x800000ff1d177221 */ /* 0x001fca0000010200 */
[----:B------:R-:W-:Y:S05]  /*2a30*/  @!P0 BRA `(.L_x_21) ;  /* 0x0000000000188947 */ /* 0x000fea0003800000 */
[----:B------:R-:W-:-:S13]  /*2a40*/  FSETP.NAN.FTZ.AND P0, PT, |R20|, |R20|, PT ;  /* 0x400000141400720b */ /* 0x000fda0003f18200 */
[----:B------:R-:W-:Y:S01]  /*2a50*/  @P0 FADD R21, R20, 10000 ;  /* 0x461c400014150421 */ /* 0x000fe20000000000 */
[----:B------:R-:W-:Y:S06]  /*2a60*/  @P0 BRA `(.L_x_21) ;  /* 0x00000000000c0947 */ /* 0x000fec0003800000 */
[----:B------:R-:W-:-:S13]  /*2a70*/  FSETP.NEU.AND P0, PT, R19, +INF , PT ;  /* 0x7f8000001300780b */ /* 0x000fda0003f0d000 */
[----:B------:R-:W-:-:S04]  /*2a80*/  @!P0 FSETP.GEU.AND P1, PT, R20, RZ, PT ;  /* 0x000000ff1400820b */ /* 0x000fc80003f2e000 */
[----:B------:R-:W-:-:S09]  /*2a90*/  @!P0 SEL R21, RZ, 0x7f800000, !P1 ;  /* 0x7f800000ff158807 */ /* 0x000fd20004800000 */
.L_x_21:
[----:B------:R-:W-:Y:S05]  /*2aa0*/  BSYNC B0 ;  /* 0x0000000000007941 */ /* 0x000fea0003800000 */
.L_x_20:
[----:B------:R-:W-:Y:S01]  /*2ab0*/  FSETP.GT.AND P0, PT, R23, 126, PT ;  /* 0x42fc00001700780b */ /* 0x000fe20003f04000 */
[----:B------:R-:W-:Y:S01]  /*2ac0*/  VIADD R15, R15, 0x1 ;  /* 0x000000010f0f7836 */ /* 0x000fe20000000000 */
[----:B------:R-:W-:Y:S01]  /*2ad0*/  LOP3.LUT R24, R12, 0x80000000, R29, 0xb8, !PT ;  /* 0x800000000c187812 */ /* 0x000fe200078eb81d */
[----:B------:R-:W-:Y:S01]  /*2ae0*/  BSSY B0, `(.L_x_22) ;  /* 0x0000032000007945 */ /* 0x000fe20003800000 */
[----:B------:R-:W-:Y:S02]  /*2af0*/  FSETP.NEU.AND P1, PT, R20, RZ, PT ;  /* 0x000000ff1400720b */ /* 0x000fe40003f2d000 */
[----:B------:R-:W-:Y:S02]  /*2b00*/  FSEL R23, R24, R29, P0 ;  /* 0x0000001d18177208 */ /* 0x000fe40000000000 */
[----:B------:R-:W-:Y:S02]  /*2b10*/  FSEL R24, R21, 1, P1 ;  /* 0x3f80000015187808 */ /* 0x000fe40000800000 */
[----:B------:R-:W-:Y:S01]  /*2b20*/  SHF.R.S32.HI R5, RZ, 0x7, R5 ;  /* 0x00000007ff057819 */ /* 0x000fe20000011405 */
[----:B------:R-:W-:Y:S01]  /*2b30*/  FFMA.FTZ R20, R23, -0.69314718246459960938, R14 ;  /* 0xbf31721817147823 */ /* 0x000fe2000001000e */
[----:B------:R-:W-:-:S02]  /*2b40*/  FSETP.GT.AND P0, PT, |R24|, 8.50705917302346158658e+37, PT ;  /* 0x7e8000001800780b */ /* 0x000fc40003f04200 */
[----:B------:R-:W-:Y:S01]  /*2b50*/  FSETP.GEU.AND P1, PT, |R24|, 1.175494350822287508e-38, PT ;  /* 0x008000001800780b */ /* 0x000fe20003f2e200 */
[----:B------:R-:W-:Y:S01]  /*2b60*/  FFMA.FTZ R20, R23, 1.9046542121259335545e-09, R20 ;  /* 0x3102e30817147823 */ /* 0x000fe20000010014 */
[----:B------:R-:W-:Y:S01]  /*2b70*/  LEA.HI R14, R5, R5, RZ, 0x2 ;  /* 0x00000005050e7211 */ /* 0x000fe200078f10ff */
[----:B------:R-:W-:Y:S02]  /*2b80*/  FADD R23, R23, 12583039 ;  /* 0x4b40007f17177421 */ /* 0x000fe40000000000 */
[----:B------:R-:W-:Y:S01]  /*2b90*/  FMUL R21, R20, 1.4426950216293334961 ;  /* 0x3fb8aa3b14157820 */ /* 0x000fe20000400000 */
[----:B------:R-:W-:-:S04]  /*2ba0*/  LOP3.LUT R14, R14, 0xfffffffc, RZ, 0xc0, !PT ;  /* 0xfffffffc0e0e7812 */ /* 0x000fc800078ec0ff */
[----:B------:R-:W-:Y:S01]  /*2bb0*/  IADD3 R19, R5, 0x1, -R14 ;  /* 0x0000000105137810 */ /* 0x000fe20007ffe80e */
[----:B------:R-:W-:Y:S01]  /*2bc0*/  @P0 FMUL R24, R24, 0.25 ;  /* 0x3e80000018180820 */ /* 0x000fe20000400000 */
[----:B------:R-:W0:Y:S01]  /*2bd0*/  MUFU.EX2 R14, R21 ;  /* 0x00000015000e7308 */ /* 0x000e220000000800 */
[----:B------:R-:W-:Y:S02]  /*2be0*/  SHF.L.U32 R5, R23, 0x17, RZ ;  /* 0x0000001717057819 */ /* 0x000fe400000006ff */
[----:B------:R-:W-:Y:S01]  /*2bf0*/  @!P1 FMUL R24, R24, 16777216 ;  /* 0x4b80000018189820 */ /* 0x000fe20000400000 */
[----:B------:R-:W-:-:S05]  /*2c00*/  I2FP.F32.S32 R19, R19 ;  /* 0x0000001300137245 */ /* 0x000fca0000201400 */
[----:B------:R-:W1:Y:S01]  /*2c10*/  MUFU.RCP R24, R24 ;  /* 0x0000001800187308 */ /* 0x000e620000001000 */
[----:B------:R-:W-:-:S05]  /*2c20*/  FMUL R20, R19, 0.25 ;  /* 0x3e80000013147820 */ /* 0x000fca0000400000 */
[----:B------:R-:W-:Y:S01]  /*2c30*/  FSEL R29, R20, R19, P0 ;  /* 0x00000013141d7208 */ /* 0x000fe20000000000 */
[----:B0-----:R-:W-:Y:S01]  /*2c40*/  FMUL R5, R5, R14 ;  /* 0x0000000e05057220 */ /* 0x001fe20000400000 */
[----:B------:R-:W-:Y:S01]  /*2c50*/  FADD R14, R16, 10000 ;  /* 0x461c4000100e7421 */ /* 0x000fe20000000000 */
[----:B------:R-:W-:Y:S02]  /*2c60*/  LOP3.LUT P0, RZ, R15, 0x2, RZ, 0xc0, !PT ;  /* 0x000000020fff7812 */ /* 0x000fe4000780c0ff */
[----:B------:R-:W-:Y:S01]  /*2c70*/  @!P1 FMUL R29, R29, 16777216 ;  /* 0x4b8000001d1d9820 */ /* 0x000fe20000400000 */
[----:B------:R-:W-:Y:S02]  /*2c80*/  FSETP.NEU.AND P3, PT, R5, +INF , PT ;  /* 0x7f8000000500780b */ /* 0x000fe40003f6d000 */
[----:B------:R-:W-:Y:S01]  /*2c90*/  ISETP.GE.AND P4, PT, R14, 0x7f800000, PT ;  /* 0x7f8000000e00780c */ /* 0x000fe20003f86270 */
[----:B-1----:R-:W-:Y:S01]  /*2ca0*/  FMUL R21, R24, R29 ;  /* 0x0000001d18157220 */ /* 0x002fe20000400000 */
[----:B------:R-:W-:-:S02]  /*2cb0*/  ISETP.NE.OR P5, PT, R27, 0x42b17218, !P3 ;  /* 0x42b172181b00780c */ /* 0x000fc40005fa5670 */
[----:B------:R-:W-:Y:S01]  /*2cc0*/  FSETP.NEU.AND P1, PT, R17, RZ, PT ;  /* 0x000000ff1100720b */ /* 0x000fe20003f2d000 */
[C---:B------:R-:W-:Y:S01]  /*2cd0*/  FMUL R23, R21.reuse, 0.63661974668502807617 ;  /* 0x3f22f98315177820 */ /* 0x040fe20000400000 */
[----:B------:R-:W-:-:S05]  /*2ce0*/  FADD.FTZ R14, |R21|, -RZ ;  /* 0x800000ff150e7221 */ /* 0x000fca0000010200 */
[----:B------:R-:W0:Y:S01]  /*2cf0*/  F2I.FTZ.NTZ R23, R23 ;  /* 0x0000001700177305 */ /* 0x000e220000213100 */
[----:B------:R-:W-:Y:S01]  /*2d00*/  @P3 FADD.FTZ R22, R22, -R27 ;  /* 0x8000001b16163221 */ /* 0x000fe20000010000 */
[----:B------:R-:W-:-:S03]  /*2d10*/  FSETP.GE.AND P2, PT, R14, 105615, PT ;  /* 0x47ce47800e00780b */ /* 0x000fc60003f46000 */
[----:B------:R-:W-:Y:S01]  /*2d20*/  @P3 FADD.FTZ R24, R25, R22 ;  /* 0x0000001619183221 */ /* 0x000fe20000010000 */
[----:B------:R-:W-:-:S03]  /*2d30*/  IMAD.MOV.U32 R22, RZ, RZ, 0x7f800000 ;  /* 0x7f800000ff167424 */ /* 0x000fc600078e00ff */
[----:B------:R-:W-:-:S04]  /*2d40*/  @!P5 FADD R24, R24, 7.62939453125e-06 ;  /* 0x370000001818d421 */ /* 0x000fc80000000000 */
[----:B------:R-:W-:Y:S01]  /*2d50*/  @P3 FFMA.FTZ R22, R5, R24, R5 ;  /* 0x0000001805163223 */ /* 0x000fe20000010005 */
[----:B0-----:R-:W-:-:S05]  /*2d60*/  I2FP.F32.S32 R26, R23 ;  /* 0x00000017001a7245 */ /* 0x001fca0000201400 */
[----:B------:R-:W-:-:S04]  /*2d70*/  FFMA.FTZ R15, R26, -1.5707962512969970703, R21 ;  /* 0xbfc90fda1a0f7823 */ /* 0x000fc80000010015 */
[----:B------:R-:W-:Y:S01]  /*2d80*/  FFMA.FTZ R15, R26, -7.5497894158615963534e-08, R15 ;  /* 0xb3a221681a0f7823 */ /* 0x000fe2000001000f */
[----:B------:R-:W-:Y:S06]  /*2d90*/  @!P4 BRA `(.L_x_23) ;  /* 0x000000000018c947 */ /* 0x000fec0003800000 */
[----:B------:R-:W-:-:S13]  /*2da0*/  FSETP.NAN.FTZ.AND P3, PT, |R17|, |R17|, PT ;  /* 0x400000111100720b */ /* 0x000fda0003f78200 */
[----:B------:R-:W-:Y:S01]  /*2db0*/  @P3 FADD R22, R17, 10000 ;  /* 0x461c400011163421 */ /* 0x000fe20000000000 */
[----:B------:R-:W-:Y:S06]  /*2dc0*/  @P3 BRA `(.L_x_23) ;  /* 0x00000000000c3947 */ /* 0x000fec0003800000 */
[----:B------:R-:W-:-:S13]  /*2dd0*/  FSETP.NEU.AND P3, PT, R16, +INF , PT ;  /* 0x7f8000001000780b */ /* 0x000fda0003f6d000 */
[----:B------:R-:W-:-:S04]  /*2de0*/  @!P3 FSETP.GEU.AND P4, PT, R17, RZ, PT ;  /* 0x000000ff1100b20b */ /* 0x000fc80003f8e000 */
[----:B------:R-:W-:-:S09]  /*2df0*/  @!P3 SEL R22, RZ, 0x7f800000, !P4 ;  /* 0x7f800000ff16b807 */ /* 0x000fd20006000000 */
.L_x_23:
[----:B------:R-:W-:Y:S05]  /*2e00*/  BSYNC B0 ;  /* 0x0000000000007941 */ /* 0x000fea0003800000 */
.L_x_22:
[----:B------:R-:W-:Y:S01]  /*2e10*/  BSSY B0, `(.L_x_24) ;  /* 0x0000041000007945 */ /* 0x000fe20003800000 */
[----:B------:R-:W-:Y:S01]  /*2e20*/  FFMA.FTZ R15, R26, -5.3903029534742383927e-15, R15 ;  /* 0xa7c234c51a0f7823 */ /* 0x000fe2000001000f */
[----:B------:R-:W-:Y:S01]  /*2e30*/  @P0 FFMA.FTZ R3, R3, -1, RZ ;  /* 0xbf80000003030823 */ /* 0x000fe200000100ff */
[----:B------:R-:W-:Y:S01]  /*2e40*/  FSEL R5, R22, 1, P1 ;  /* 0x3f80000016057808 */ /* 0x000fe20000800000 */
[----:B------:R-:W-:Y:S06]  /*2e50*/  @!P2 BRA `(.L_x_25) ;  /* 0x0000000000f0a947 */ /* 0x000fec0003800000 */
[----:B------:R-:W-:-:S13]  /*2e60*/  FSETP.NEU.AND P0, PT, R14, +INF , PT ;  /* 0x7f8000000e00780b */ /* 0x000fda0003f0d000 */
[----:B------:R-:W-:Y:S01]  /*2e70*/  @!P0 FMUL.FTZ R15, RZ, R21 ;  /* 0x00000015ff0f8220 */ /* 0x000fe20000410000 */
[----:B------:R-:W-:Y:S01]  /*2e80*/  @!P0 IMAD.MOV.U32 R23, RZ, RZ, RZ ;  /* 0x000000ffff178224 */ /* 0x000fe200078e00ff */
[----:B------:R-:W-:Y:S06]  /*2e90*/  @!P0 BRA `(.L_x_25) ;  /* 0x0000000000e08947 */ /* 0x000fec0003800000 */
[----:B------:R-:W-:Y:S01]  /*2ea0*/  SHF.R.U32.HI R24, RZ, 0x17, R21 ;  /* 0x00000017ff187819 */ /* 0x000fe20000011615 */
[----:B------:R-:W-:Y:S01]  /*2eb0*/  IMAD.MOV.U32 R28, RZ, RZ, RZ ;  /* 0x000000ffff1c7224 */ /* 0x000fe200078e00ff */
[----:B------:R-:W-:Y:S01]  /*2ec0*/  SHF.L.U32 R27, R21, 0x8, RZ ;  /* 0x00000008151b7819 */ /* 0x000fe200000006ff */
[----:B------:R-:W-:Y:S01]  /*2ed0*/  IMAD.MOV.U32 R25, RZ, RZ, RZ ;  /* 0x000000ffff197224 */ /* 0x000fe200078e00ff */
[----:B------:R-:W-:Y:S01]  /*2ee0*/  LOP3.LUT R14, R24, 0xe0, RZ, 0xc0, !PT ;  /* 0x000000e0180e7812 */ /* 0x000fe200078ec0ff */
[----:B------:R-:W-:Y:S01]  /*2ef0*/  IMAD.MOV.U32 R23, RZ, RZ, R1 ;  /* 0x000000ffff177224 */ /* 0x000fe200078e0001 */
[----:B------:R-:W-:Y:S01]  /*2f00*/  MOV R26, RZ ;  /* 0x000000ff001a7202 */ /* 0x000fe20000000f00 */
[----:B------:R-:W-:Y:S01]  /*2f10*/  ULDC.64 UR8, c[0x4][0x8] ;  /* 0x0100020000087ab9 */ /* 0x000fe20000000a00 */
[----:B------:R-:W-:Y:S01]  /*2f20*/  LOP3.LUT R27, R27, 0x80000000, RZ, 0xfc, !PT ;  /* 0x800000001b1b7812 */ /* 0x000fe200078efcff */
[----:B------:R-:W-:-:S05]  /*2f30*/  VIADD R14, R14, 0xffffff80 ;  /* 0xffffff800e0e7836 */ /* 0x000fca0000000000 */
[----:B------:R-:W-:-:S07]  /*2f40*/  SHF.R.U32.HI R22, RZ, 0x5, R14 ;  /* 0x00000005ff167819 */ /* 0x000fce000001160e */
.L_x_26:
[----:B------:R-:W-:-:S04]  /*2f50*/  IADD3 R14, P0, R25, UR8, RZ ;  /* 0x00000008190e7c10 */ /* 0x000fc8000ff1e0ff */
[----:B------:R-:W-:-:S05]  /*2f60*/  IADD3.X R15, R26, UR9, RZ, P0, !PT ;  /* 0x000000091a0f7c10 */ /* 0x000fca00087fe4ff */
[----:B------:R-:W2:Y:S01]  /*2f70*/  LDG.E.CONSTANT R14, desc[UR6][R14.64] ;  /* 0x000000060e0e7981 */ /* 0x000ea2000c1e9900 */
[----:B------:R-:W-:Y:S01]  /*2f80*/  IADD3 R25, P1, R25, 0x4, RZ ;  /* 0x0000000419197810 */ /* 0x000fe20007f3e0ff */
[----:B------:R-:W-:Y:S02]  /*2f90*/  IMAD.MOV.U32 R16, RZ, RZ, R28 ;  /* 0x000000ffff107224 */ /* 0x000fe400078e001c */
[----:B------:R-:W-:Y:S01]  /*2fa0*/  IMAD.MOV.U32 R17, RZ, RZ, RZ ;  /* 0x000000ffff117224 */ /* 0x000fe200078e00ff */
[----:B------:R-:W-:Y:S02]  /*2fb0*/  ISETP.NE.U32.AND P0, PT, R25, 0x18, PT ;  /* 0x000000181900780c */ /* 0x000fe40003f05070 */
[----:B------:R-:W-:-:S04]  /*2fc0*/  IADD3.X R26, RZ, R26, RZ, P1, !PT ;  /* 0x0000001aff1a7210 */ /* 0x000fc80000ffe4ff */
        /* <DEDUP_REMOVED lines=19> */
[----:B------:R-:W-:Y:S01]  /*3100*/  @P0 IMAD.IADD R22, R16, 0x1, R17 ;  /* 0x0000000110160824 */ /* 0x000fe200078e0211 */
[----:B------:R-:W-:-:S04]  /*3110*/  @P0 IADD3 R15, R14, R23, RZ ;  /* 0x000000170e0f0210 */ /* 0x000fc80007ffe0ff */
[C---:B------:R-:W-:Y:S01]  /*3120*/  SHF.L.W.U32.HI R24, R15.reuse, 0x2, R22 ;  /* 0x000000020f187819 */ /* 0x040fe20000010e16 */
[----:B------:R-:W-:-:S03]  /*3130*/  IMAD.SHL.U32 R15, R15, 0x4, RZ ;  /* 0x000000040f0f7824 */ /* 0x000fc600078e00ff */
[----:B------:R-:W-:-:S04]  /*3140*/  SHF.R.S32.HI R16, RZ, 0x1f, R24 ;  /* 0x0000001fff107819 */ /* 0x000fc80000011418 */
[C---:B------:R-:W-:Y:S02]  /*3150*/  LOP3.LUT R14, R16.reuse, R15, RZ, 0x3c, !PT ;  /* 0x0000000f100e7212 */ /* 0x040fe400078e3cff */
[----:B------:R-:W-:-:S06]  /*3160*/  LOP3.LUT R15, R16, R24, RZ, 0x3c, !PT ;  /* 0x00000018100f7212 */ /* 0x000fcc00078e3cff */
[----:B------:R-:W1:Y:S01]  /*3170*/  I2F.F64.S64 R14, R14 ;  /* 0x0000000e000e7312 */ /* 0x000e620000301c00 */
[----:B------:R-:W-:Y:S02]  /*3180*/  ISETP.GE.AND P0, PT, R21, RZ, PT ;  /* 0x000000ff1500720c */ /* 0x000fe40003f06270 */
[----:B------:R-:W-:Y:S01]  /*3190*/  SHF.R.U32.HI R23, RZ, 0x1e, R22 ;  /* 0x0000001eff177819 */ /* 0x000fe20000011616 */
[----:B-1----:R-:W-:Y:S01]  /*31a0*/  DMUL R16, R14, UR8 ;  /* 0x000000080e107c28 */ /* 0x002fe20008000000 */
[C---:B------:R-:W-:Y:S02]  /*31b0*/  LOP3.LUT R21, R24.reuse, R21, RZ, 0x3c, !PT ;  /* 0x0000001518157212 */ /* 0x040fe400078e3cff */
[----:B------:R-:W-:-:S07]  /*31c0*/  LEA.HI R23, R24, R23, RZ, 0x1 ;  /* 0x0000001718177211 */ /* 0x000fce00078f08ff */
[----:B------:R-:W1:Y:S01]  /*31d0*/  F2F.F32.F64 R16, R16 ;  /* 0x0000001000107310 */ /* 0x000e620000301000 */
[----:B------:R-:W-:Y:S01]  /*31e0*/  ISETP.GE.AND P1, PT, R21, RZ, PT ;  /* 0x000000ff1500720c */ /* 0x000fe20003f26270 */
[----:B------:R-:W-:-:S04]  /*31f0*/  IMAD.MOV R21, RZ, RZ, -R23 ;  /* 0x000000ffff157224 */ /* 0x000fc800078e0a17 */
[----:B------:R-:W-:Y:S01]  /*3200*/  @!P0 IMAD.MOV.U32 R23, RZ, RZ, R21 ;  /* 0x000000ffff178224 */ /* 0x000fe200078e0015 */
[----:B01----:R-:W-:-:S07]  /*3210*/  FSEL R15, -R16, R16, !P1 ;  /* 0x00000010100f7208 */ /* 0x003fce0004800100 */
.L_x_25:
[----:B------:R-:W-:Y:S05]  /*3220*/  BSYNC B0 ;  /* 0x0000000000007941 */ /* 0x000fea0003800000 */
.L_x_24:
        /* <DEDUP_REMOVED lines=11> */
[----:B------:R-:W-:-:S03]  /*32e0*/  LOP3.LUT P1, RZ, R23, 0x2, RZ, 0xc0, !PT ;  /* 0x0000000217ff7812 */ /* 0x000fc6000782c0ff */
[----:B------:R0:W1:Y:S06]  /*32f0*/  MUFU.RCP R21, R5 ;  /* 0x0000000500157308 */ /* 0x00006c0000001000 */
[----:B------:R-:W-:Y:S02]  /*3300*/  @!P0 IMAD.MOV.U32 R16, RZ, RZ, 0x37cbac00 ;  /* 0x37cbac00ff108424 */ /* 0x000fe400078e00ff */
[----:B------:R-:W-:Y:S01]  /*3310*/  @!P0 IMAD.MOV.U32 R17, RZ, RZ, 0x3d2aaabb ;  /* 0x3d2aaabbff118424 */ /* 0x000fe200078e00ff */
[----:B0-----:R-:W-:-:S05]  /*3320*/  FSEL R5, R15, 1, P0 ;  /* 0x3f8000000f057808 */ /* 0x001fca0000000000 */
[----:B------:R-:W-:Y:S01]  /*3330*/  FFMA.FTZ R22, R27, R5, RZ ;  /* 0x000000051b167223 */ /* 0x000fe200000100ff */
[----:B-1----:R-:W-:Y:S01]  /*3340*/  FMUL R21, R21, R14 ;  /* 0x0000000e15157220 */ /* 0x002fe20000400000 */
[----:B------:R-:W-:Y:S01]  /*3350*/  MOV R14, 0xb94d4153 ;  /* 0xb94d4153000e7802 */ /* 0x000fe20000000f00 */
[----:B------:R-:W-:Y:S01]  /*3360*/  @!P0 FFMA.FTZ R14, R27, R16, -0.0013887860113754868507 ;  /* 0xbab607ed1b0e8423 */ /* 0x000fe20000010010 */
[----:B------:R-:W-:Y:S01]  /*3370*/  HFMA2.MMA R16, -RZ, RZ, -1.541015625, -0.052001953125 ;  /* 0xbe2aaaa8ff107435 */ /* 0x000fe200000001ff */
[C---:B------:R-:W-:Y:S01]  /*3380*/  FMUL R25, R21.reuse, 0.63661974668502807617 ;  /* 0x3f22f98315197820 */ /* 0x040fe20000400000 */
[----:B------:R-:W-:Y:S01]  /*3390*/  FADD.FTZ R23, |R21|, -RZ ;  /* 0x800000ff15177221 */ /* 0x000fe20000010200 */
[----:B------:R-:W-:-:S03]  /*33a0*/  FFMA.FTZ R17, R27, R14, R17 ;  /* 0x0000000e1b117223 */ /* 0x000fc60000010011 */
[----:B------:R-:W-:Y:S01]  /*33b0*/  @!P0 IMAD.MOV.U32 R16, RZ, RZ, -0x41000001 ;  /* 0xbeffffffff108424 */ /* 0x000fe200078e00ff */
[----:B------:R-:W0:Y:S01]  /*33c0*/  F2I.FTZ.NTZ R25, R25 ;  /* 0x0000001900197305 */ /* 0x000e220000213100 */
[----:B------:R-:W-:Y:S02]  /*33d0*/  FSETP.GE.AND P0, PT, R23, 105615, PT ;  /* 0x47ce47801700780b */ /* 0x000fe40003f06000 */
        /* <DEDUP_REMOVED lines=18> */
[----:B------:R-:W-:Y:S01]  /*3500*/  MOV R23, R1 ;  /* 0x0000000100177202 */ /* 0x000fe20000000f00 */
[----:B------:R-:W-:Y:S01]  /*3510*/  ULDC.64 UR8, c[0x4][0x8] ;  /* 0x0100020000087ab9 */ /* 0x000fe20000000a00 */
[----:B------:R-:W-:Y:S01]  /*3520*/  LOP3.LUT R27, R27, 0x80000000, RZ, 0xfc, !PT ;  /* 0x800000001b1b7812 */ /* 0x000fe200078efcff */
[----:B------:R-:W-:-:S05]  /*3530*/  VIADD R14, R14, 0xffffff80 ;  /* 0xffffff800e0e7836 */ /* 0x000fca0000000000 */
[----:B------:R-:W-:-:S07]  /*3540*/  SHF.R.U32.HI R22, RZ, 0x5, R14 ;  /* 0x00000005ff167819 */ /* 0x000fce000001160e */
.L_x_29:
[----:B------:R-:W-:-:S04]  /*3550*/  IADD3 R14, P0, R25, UR8, RZ ;  /* 0x00000008190e7c10 */ /* 0x000fc8000ff1e0ff */
[----:B------:R-:W-:-:S05]  /*3560*/  IADD3.X R15, R26, UR9, RZ, P0, !PT ;  /* 0x000000091a0f7c10 */ /* 0x000fca00087fe4ff */
[----:B------:R0:W2:Y:S01]  /*3570*/  LDG.E.CONSTANT R16, desc[UR6][R14.64] ;  /* 0x000000060e107981 */ /* 0x0000a2000c1e9900 */
[----:B------:R-:W-:-:S04]  /*3580*/  IADD3 R25, P1, R25, 0x4, RZ ;  /* 0x0000000419197810 */ /* 0x000fc80007f3e0ff */
[----:B------:R-:W-:Y:S01]  /*3590*/  ISETP.NE.U32.AND P0, PT, R25, 0x18, PT ;  /* 0x000000181900780c */ /* 0x000fe20003f05070 */
[----:B------:R-:W-:Y:S02]  /*35a0*/  IMAD.X R26, RZ, RZ, R26, P1 ;  /* 0x000000ffff1a7224 */ /* 0x000fe400008e061a */
[----:B0-----:R-:W-:-:S03]  /*35b0*/  IMAD.MOV.U32 R14, RZ, RZ, R17 ;  /* 0x000000ffff0e7224 */ /* 0x001fc600078e0011 */
[----:B------:R-:W-:Y:S01]  /*35c0*/  ISETP.NE.AND.EX P0, PT, R26, RZ, PT, P0 ;  /* 0x000000ff1a00720c */ /* 0x000fe20003f05300 */
[----:B------:R-:W-:Y:S02]  /*35d0*/  IMAD.MOV.U32 R15, RZ, RZ, RZ ;  /* 0x000000ffff0f7224 */ /* 0x000fe400078e00ff */
[----:B--2---:R-:W-:-:S05]  /*35e0*/  IMAD.WIDE.U32 R16, R27, R16, R14 ;  /* 0x000000101b107225 */ /* 0x004fca00078e000e */
[----:B------:R0:W-:Y:S02]  /*35f0*/  STL [R23], R16 ;  /* 0x0000001017007387 */ /* 0x0001e40000100800 */
[----:B0-----:R-:W-:-:S03]  /*3600*/  IADD3 R23, R23, 0x4, RZ ;  /* 0x0000000417177810 */ /* 0x001fc60007ffe0ff */
        /* <DEDUP_REMOVED lines=10> */
[----:B---3--:R-:W-:-:S02]  /*36b0*/  @P0 SHF.L.U32 R16, R22, R24, RZ ;  /* 0x0000001816100219 */ /* 0x008fc400000006ff */
[-C--:B----4-:R-:W-:Y:S02]  /*36c0*/  @P0 SHF.R.U32.HI R25, RZ, R14.reuse, R23 ;  /* 0x0000000eff190219 */ /* 0x090fe40000011617 */
[----:B--2---:R-:W-:Y:S02]  /*36d0*/  @P0 SHF.R.U32.HI R23, RZ, R14, R15 ;  /* 0x0000000eff170219 */ /* 0x004fe4000001160f */
[----:B------:R-:W-:-:S03]  /*36e0*/  @P0 SHF.L.U32 R14, R15, R24, RZ ;  /* 0x000000180f0e0219 */ /* 0x000fc600000006ff */
[----:B------:R-:W-:Y:S02]  /*36f0*/  @P0 IMAD.IADD R22, R16, 0x1, R23 ;  /* 0x0000000110160824 */ /* 0x000fe400078e0217 */
[----:B------:R-:W-:-:S05]  /*3700*/  @P0 IMAD.IADD R15, R14, 0x1, R25 ;  /* 0x000000010e0f0824 */ /* 0x000fca00078e0219 */
[C---:B------:R-:W-:Y:S01]  /*3710*/  SHF.L.W.U32.HI R24, R15.reuse, 0x2, R22 ;  /* 0x000000020f187819 */ /* 0x040fe20000010e16 */
[----:B------:R-:W-:-:S03]  /*3720*/  IMAD.SHL.U32 R15, R15, 0x4, RZ ;  /* 0x000000040f0f7824 */ /* 0x000fc600078e00ff */
[----:B------:R-:W-:-:S04]  /*3730*/  SHF.R.S32.HI R16, RZ, 0x1f, R24 ;  /* 0x0000001fff107819 */ /* 0x000fc80000011418 */
[C---:B------:R-:W-:Y:S02]  /*3740*/  LOP3.LUT R14, R16.reuse, R15, RZ, 0x3c, !PT ;  /* 0x0000000f100e7212 */ /* 0x040fe400078e3cff */
[----:B------:R-:W-:-:S06]  /*3750*/  LOP3.LUT R15, R16, R24, RZ, 0x3c, !PT ;  /* 0x00000018100f7212 */ /* 0x000fcc00078e3cff */
[----:B------:R-:W0:Y:S01]  /*3760*/  I2F.F64.S64 R14, R14 ;  /* 0x0000000e000e7312 */ /* 0x000e220000301c00 */
[----:B------:R-:W-:Y:S02]  /*3770*/  ISETP.GE.AND P0, PT, R21, RZ, PT ;  /* 0x000000ff1500720c */ /* 0x000fe40003f06270 */
[----:B------:R-:W-:Y:S01]  /*3780*/  SHF.R.U32.HI R25, RZ, 0x1e, R22 ;  /* 0x0000001eff197819 */ /* 0x000fe20000011616 */
[----:B0-----:R-:W-:Y:S01]  /*3790*/  DMUL R16, R14, UR8 ;  /* 0x000000080e107c28 */ /* 0x001fe20008000000 */
[C---:B------:R-:W-:Y:S02]  /*37a0*/  LOP3.LUT R21, R24.reuse, R21, RZ, 0x3c, !PT ;  /* 0x0000001518157212 */ /* 0x040fe400078e3cff */
[----:B------:R-:W-:-:S07]  /*37b0*/  LEA.HI R25, R24, R25, RZ, 0x1 ;  /* 0x0000001918197211 */ /* 0x000fce00078f08ff */
[----:B------:R-:W0:Y:S01]  /*37c0*/  F2F.F32.F64 R16, R16 ;  /* 0x0000001000107310 */ /* 0x000e220000301000 */
[----:B------:R-:W-:Y:S02]  /*37d0*/  ISETP.GE.AND P1, PT, R21, RZ, PT ;  /* 0x000000ff1500720c */ /* 0x000fe40003f26270 */
[----:B------:R-:W-:-:S05]  /*37e0*/  IADD3 R21, -R25, RZ, RZ ;  /* 0x000000ff19157210 */ /* 0x000fca0007ffe1ff */
[----:B------:R-:W-:Y:S01]  /*37f0*/  @!P0 IMAD.MOV.U32 R25, RZ, RZ, R21 ;  /* 0x000000ffff198224 */ /* 0x000fe200078e0015 */
[----:B0-----:R-:W-:-:S07]  /*3800*/  FSEL R14, -R16, R16, !P1 ;  /* 0x00000010100e7208 */ /* 0x001fce0004800100 */
.L_x_28:
[----:B------:R-:W-:Y:S05]  /*3810*/  BSYNC B0 ;  /* 0x0000000000007941 */ /* 0x000fea0003800000 */
.L_x_27:
[----:B------:R-:W-:Y:S01]  /*3820*/  VIADD R4, R4, 0x1 ;  /* 0x0000000104047836 */ /* 0x000fe20000000000 */
[C---:B------:R-:W-:Y:S01]  /*3830*/  LOP3.LUT R21, R25.reuse, 0x1, RZ, 0xc0, !PT ;  /* 0x0000000119157812 */ /* 0x040fe200078ec0ff */
[----:B------:R-:W-:Y:S01]  /*3840*/  IMAD.MOV.U32 R27, RZ, RZ, 0x3c0885e4 ;  /* 0x3c0885e4ff1b7424 */ /* 0x000fe200078e00ff */
[----:B------:R-:W-:Y:S01]  /*3850*/  LOP3.LUT P1, RZ, R25, 0x2, RZ, 0xc0, !PT ;  /* 0x0000000219ff7812 */ /* 0x000fe2000782c0ff */
[----:B------:R-:W-:Y:S01]  /*3860*/  VIADD R6, R6, 0x1 ;  /* 0x0000000106067836 */ /* 0x000fe20000000000 */
[----:B------:R-:W-:Y:S01]  /*3870*/  I2FP.F32.S32 R4, R4 ;  /* 0x0000000400047245 */ /* 0x000fe20000201400 */
[----:B------:R-:W-:Y:S01]  /*3880*/  BSSY B0, `(.L_x_30) ;  /* 0x0000047000007945 */ /* 0x000fe20003800000 */
[----:B------:R-:W-:Y:S01]  /*3890*/  ISETP.NE.U32.AND P3, PT, R21, 0x1, PT ;  /* 0x000000011500780c */ /* 0x000fe20003f65070 */
[----:B------:R-:W-:Y:S01]  /*38a0*/  IMAD.MOV.U32 R21, RZ, RZ, -0x46b2bead ;  /* 0xb94d4153ff157424 */ /* 0x000fe200078e00ff */
[----:B------:R-:W-:Y:S01]  /*38b0*/  I2FP.F32.S32 R6, R6 ;  /* 0x0000000600067245 */ /* 0x000fe20000201400 */
[----:B------:R-:W-:-:S06]  /*38c0*/  FMUL R22, R4, 0.5 ;  /* 0x3f00000004167820 */ /* 0x000fcc0000400000 */
[----:B------:R-:W0:Y:S04]  /*38d0*/  FRND.FTZ.FLOOR R22, R22 ;  /* 0x0000001600167307 */ /* 0x000e280000215000 */
[----:B------:R-:W-:Y:S01]  /*38e0*/  @!P3 MOV R25, 0x37cbac00 ;  /* 0x37cbac000019b802 */ /* 0x000fe20000000f00 */
[----:B------:R-:W-:Y:S02]  /*38f0*/  @!P3 IMAD.MOV.U32 R27, RZ, RZ, 0x3d2aaabb ;  /* 0x3d2aaabbff1bb424 */ /* 0x000fe400078e00ff */
[----:B0-----:R-:W-:-:S04]  /*3900*/  FADD R15, R22, R22 ;  /* 0x00000016160f7221 */ /* 0x001fc80000000000 */
[----:B------:R-:W-:-:S04]  /*3910*/  FMUL R15, R15, 0.015625 ;  /* 0x3c8000000f0f7820 */ /* 0x000fc80000400000 */
[C---:B------:R-:W-:Y:S01]  /*3920*/  FADD.FTZ R16, |R15|.reuse, -RZ ;  /* 0x800000ff0f107221 */ /* 0x040fe20000010200 */
[----:B------:R-:W-:-:S04]  /*3930*/  FMUL R4, R15, 0.0001220703125 ;  /* 0x390000000f047820 */ /* 0x000fc80000400000 */
[----:B------:R-:W-:-:S04]  /*3940*/  FSETP.GT.AND P0, PT, R16, 9.99999979021476795361e+33, PT ;  /* 0x77f684df1000780b */ /* 0x000fc80003f04000 */
[----:B------:R-:W-:-:S05]  /*3950*/  FSEL R4, R4, R15, P0 ;  /* 0x0000000f04047208 */ /* 0x000fca0000000000 */
[----:B------:R-:W-:-:S04]  /*3960*/  FMUL.FTZ R17, R4, UR4 ;  /* 0x0000000404117c20 */ /* 0x000fc80008410000 */
[----:B------:R-:W-:-:S04]  /*3970*/  FFMA.FTZ R23, R4, UR4, -R17 ;  /* 0x0000000404177c23 */ /* 0x000fc80008010811 */
[----:B------:R-:W-:-:S04]  /*3980*/  FFMA.FTZ R4, R4, UR5, R23 ;  /* 0x0000000504047c23 */ /* 0x000fc80008010017 */
[----:B------:R-:W-:Y:S01]  /*3990*/  FFMA.FTZ R24, RZ, UR4, R4 ;  /* 0x00000004ff187c23 */ /* 0x000fe20008010004 */
[----:B------:R-:W-:-:S03]  /*39a0*/  FMUL.FTZ R4, R14, R14 ;  /* 0x0000000e0e047220 */ /* 0x000fc60000410000 */
[----:B------:R-:W-:Y:S01]  /*39b0*/  FADD.FTZ R22, R17, R24 ;  /* 0x0000001811167221 */ /* 0x000fe20000010000 */
[----:B------:R-:W-:-:S04]  /*39c0*/  @!P3 FFMA.FTZ R21, R4, R25, -0.0013887860113754868507 ;  /* 0xbab607ed0415b423 */ /* 0x000fc80000010019 */
[----:B------:R-:W-:Y:S01]  /*39d0*/  ISETP.NE.AND P0, PT, R22, 0x42b17218, PT ;  /* 0x42b172181600780c */ /* 0x000fe20003f05270 */
[----:B------:R-:W-:Y:S01]  /*39e0*/  FFMA.FTZ R26, R4, R21, R27 ;  /* 0x00000015041a7223 */ /* 0x000fe2000001001b */
[----:B------:R-:W-:Y:S01]  /*39f0*/  IMAD.MOV.U32 R21, RZ, RZ, -0x41d55558 ;  /* 0xbe2aaaa8ff157424 */ /* 0x000fe200078e00ff */
[----:B------:R-:W-:Y:S01]  /*3a00*/  @!P3 MOV R21, 0xbeffffff ;  /* 0xbeffffff0015b802 */ /* 0x000fe20000000f00 */
[----:B------:R-:W-:Y:S01]  /*3a10*/  FMUL R27, R6, 0.5 ;  /* 0x3f000000061b7820 */ /* 0x000fe20000400000 */
[----:B------:R-:W-:-:S03]  /*3a20*/  FSEL R23, R22, 88.72283172607421875, P0 ;  /* 0x42b1721716177808 */ /* 0x000fc60000000000 */
[----:B------:R-:W-:Y:S02]  /*3a30*/  FFMA.FTZ R21, R4, R26, R21 ;  /* 0x0000001a04157223 */ /* 0x000fe40000010015 */
[----:B------:R-:W-:Y:S01]  /*3a40*/  FMUL.FTZ R25, R23, 1.4426950216293334961 ;  /* 0x3fb8aa3b17197820 */ /* 0x000fe20000410000 */
[----:B------:R-:W-:Y:S08]  /*3a50*/  FRND.FTZ.FLOOR R27, R27 ;  /* 0x0000001b001b7307 */ /* 0x000ff00000215000 */
[----:B------:R-:W0:Y:S02]  /*3a60*/  FRND.TRUNC R25, R25 ;  /* 0x0000001900197307 */ /* 0x000e24000020d000 */
[----:B0-----:R-:W-:-:S05]  /*3a70*/  FADD.FTZ R26, |R25|, -RZ ;  /* 0x800000ff191a7221 */ /* 0x001fca0000010200 */
[----:B------:R-:W-:Y:S02]  /*3a80*/  FSETP.GT.AND P0, PT, R26, 126, PT ;  /* 0x42fc00001a00780b */ /* 0x000fe40003f04000 */
[----:B------:R-:W-:-:S04]  /*3a90*/  LOP3.LUT R26, R12, 0x80000000, R25, 0xb8, !PT ;  /* 0x800000000c1a7812 */ /* 0x000fc800078eb819 */
[----:B------:R-:W-:Y:S01]  /*3aa0*/  FSEL R26, R26, R25, P0 ;  /* 0x000000191a1a7208 */ /* 0x000fe20000000000 */
[----:B------:R-:W-:-:S04]  /*3ab0*/  FADD R25, R27, R27 ;  /* 0x0000001b1b197221 */ /* 0x000fc80000000000 */
[----:B------:R-:W-:Y:S01]  /*3ac0*/  FFMA.FTZ R23, R26, -0.69314718246459960938, R23 ;  /* 0xbf3172181a177823 */ /* 0x000fe20000010017 */
[----:B------:R-:W-:-:S03]  /*3ad0*/  FMUL R25, R25, 0.015625 ;  /* 0x3c80000019197820 */ /* 0x000fc60000400000 */
[C---:B------:R-:W-:Y:S01]  /*3ae0*/  FFMA.FTZ R23, R26.reuse, 1.9046542121259335545e-09, R23 ;  /* 0x3102e3081a177823 */ /* 0x040fe20000010017 */
[----:B------:R-:W-:-:S03]  /*3af0*/  FADD R26, R26, 12583039 ;  /* 0x4b40007f1a1a7421 */ /* 0x000fc60000000000 */
[----:B------:R-:W-:Y:S01]  /*3b00*/  FMUL R28, R23, 1.4426950216293334961 ;  /* 0x3fb8aa3b171c7820 */ /* 0x000fe20000400000 */
[----:B------:R-:W-:-:S03]  /*3b10*/  IMAD.SHL.U32 R6, R26, 0x800000, RZ ;  /* 0x008000001a067824 */ /* 0x000fc600078e00ff */
[----:B------:R-:W0:Y:S02]  /*3b20*/  MUFU.EX2 R23, R28 ;  /* 0x0000001c00177308 */ /* 0x000e240000000800 */
[----:B0-----:R-:W-:Y:S01]  /*3b30*/  FMUL R6, R6, R23 ;  /* 0x0000001706067220 */ /* 0x001fe20000400000 */
[----:B------:R-:W-:-:S04]  /*3b40*/  FADD.FTZ R23, |R25|, -RZ ;  /* 0x800000ff19177221 */ /* 0x000fc80000010200 */
[----:B------:R-:W-:Y:S02]  /*3b50*/  FSETP.NEU.AND P2, PT, R6, +INF , PT ;  /* 0x7f8000000600780b */ /* 0x000fe40003f4d000 */
[----:B------:R-:W-:Y:S02]  /*3b60*/  FSETP.GT.AND P0, PT, R23, 9.99999979021476795361e+33, PT ;  /* 0x77f684df1700780b */ /* 0x000fe40003f04000 */
[----:B------:R-:W-:-:S09]  /*3b70*/  ISETP.NE.OR P4, PT, R22, 0x42b17218, !P2 ;  /* 0x42b172181600780c */ /* 0x000fd20005785670 */
[----:B------:R-:W-:Y:S01]  /*3b80*/  @P2 FADD.FTZ R17, R17, -R22 ;  /* 0x8000001611112221 */ /* 0x000fe20000010000 */
[----:B------:R-:W-:-:S03]  /*3b90*/  FMUL R22, R25, 0.0001220703125 ;  /* 0x3900000019167820 */ /* 0x000fc60000400000 */
[----:B------:R-:W-:Y:S01]  /*3ba0*/  @P2 FADD.FTZ R27, R24, R17 ;  /* 0x00000011181b2221 */ /* 0x000fe20000010000 */
[----:B------:R-:W-:Y:S01]  /*3bb0*/  IMAD.MOV.U32 R17, RZ, RZ, 0x7f800000 ;  /* 0x7f800000ff117424 */ /* 0x000fe200078e00ff */
[----:B------:R-:W-:Y:S01]  /*3bc0*/  FSEL R29, R22, R25, P0 ;  /* 0x00000019161d7208 */ /* 0x000fe20000000000 */
[----:B------:R-:W-:Y:S01]  /*3bd0*/  FADD R24, R16, 10000 ;  /* 0x461c400010187421 */ /* 0x000fe20000000000 */
[----:B------:R-:W-:-:S03]  /*3be0*/  @!P4 FADD R27, R27, 7.62939453125e-06 ;  /* 0x370000001b1bc421 */ /* 0x000fc60000000000 */
[C---:B------:R-:W-:Y:S01]  /*3bf0*/  FMUL.FTZ R22, R29.reuse, UR4 ;  /* 0x000000041d167c20 */ /* 0x040fe20008410000 */
[----:B------:R-:W-:Y:S01]  /*3c00*/  @P2 FFMA.FTZ R17, R6, R27, R6 ;  /* 0x0000001b06112223 */ /* 0x000fe20000010006 */
[----:B------:R-:W-:Y:S02]  /*3c10*/  ISETP.GE.AND P0, PT, R24, 0x7f800000, PT ;  /* 0x7f8000001800780c */ /* 0x000fe40003f06270 */
[----:B------:R-:W-:-:S04]  /*3c20*/  FFMA.FTZ R6, R29, UR4, -R22 ;  /* 0x000000041d067c23 */ /* 0x000fc80008010816 */
[----:B------:R-:W-:-:S04]  /*3c30*/  FFMA.FTZ R6, R29, UR5, R6 ;  /* 0x000000051d067c23 */ /* 0x000fc80008010006 */
[----:B------:R-:W-:-:S04]  /*3c40*/  FFMA.FTZ R27, RZ, UR4, R6 ;  /* 0x00000004ff1b7c23 */ /* 0x000fc80008010006 */
[----:B------:R-:W-:-:S05]  /*3c50*/  FADD.FTZ R29, R22, R27 ;  /* 0x0000001b161d7221 */ /* 0x000fca0000010000 */
[----:B------:R-:W-:-:S04]  /*3c60*/  ISETP.NE.AND P2, PT, R29, 0x42b17218, PT ;  /* 0x42b172181d00780c */ /* 0x000fc80003f45270 */
[----:B------:R-:W-:Y:S01]  /*3c70*/  FSEL R6, R29, 88.72283172607421875, P2 ;  /* 0x42b172171d067808 */ /* 0x000fe20001000000 */
[----:B------:R-:W-:Y:S08]  /*3c80*/  @!P0 BRA `(.L_x_31) ;  /* 0x0000000000188947 */ /* 0x000ff00003800000 */
[----:B------:R-:W-:-:S13]  /*3c90*/  FSETP.NAN.FTZ.AND P0, PT, |R15|, |R15|, PT ;  /* 0x4000000f0f00720b */ /* 0x000fda0003f18200 */
[----:B------:R-:W-:Y:S01]  /*3ca0*/  @P0 FADD R17, R15, 10000 ;  /* 0x461c40000f110421 */ /* 0x000fe20000000000 */
[----:B------:R-:W-:Y:S06]  /*3cb0*/  @P0 BRA `(.L_x_31) ;  /* 0x00000000000c0947 */ /* 0x000fec0003800000 */
[----:B------:R-:W-:-:S13]  /*3cc0*/  FSETP.NEU.AND P0, PT, R16, +INF , PT ;  /* 0x7f8000001000780b */ /* 0x000fda0003f0d000 */
[----:B------:R-:W-:-:S04]  /*3cd0*/  @!P0 FSETP.GEU.AND P2, PT, R15, RZ, PT ;  /* 0x000000ff0f00820b */ /* 0x000fc80003f4e000 */
[----:B------:R-:W-:-:S09]  /*3ce0*/  @!P0 SEL R17, RZ, 0x7f800000, !P2 ;  /* 0x7f800000ff118807 */ /* 0x000fd20005000000 */
.L_x_31:
[----:B------:R-:W-:Y:S05]  /*3cf0*/  BSYNC B0 ;  /* 0x0000000000007941 */ /* 0x000fea0003800000 */
.L_x_30:
[----:B------:R-:W-:Y:S01]  /*3d00*/  FMUL.FTZ R16, R6, 1.4426950216293334961 ;  /* 0x3fb8aa3b06107820 */ /* 0x000fe20000410000 */
[----:B------:R-:W-:Y:S01]  /*3d10*/  FSETP.NEU.AND P2, PT, R15, RZ, PT ;  /* 0x000000ff0f00720b */ /* 0x000fe20003f4d000 */
[----:B------:R-:W-:Y:S01]  /*3d20*/  BSSY B0, `(.L_x_32) ;  /* 0x0000021000007945 */ /* 0x000fe20003800000 */
[----:B------:R-:W-:Y:S02]  /*3d30*/  FSETP.NEU.AND P5, PT, R25, RZ, PT ;  /* 0x000000ff1900720b */ /* 0x000fe40003fad000 */
[----:B------:R-:W-:Y:S01]  /*3d40*/  FSEL R17, R17, 1, P2 ;  /* 0x3f80000011117808 */ /* 0x000fe20001000000 */
[----:B------:R-:W0:Y:S03]  /*3d50*/  FRND.TRUNC R16, R16 ;  /* 0x0000001000107307 */ /* 0x000e26000020d000 */
[----:B------:R-:W-:Y:S01]  /*3d60*/  FSETP.GEU.AND P2, PT, |R17|, 1.175494350822287508e-38, PT ;  /* 0x008000001100780b */ /* 0x000fe20003f4e200 */
[----:B0-----:R-:W-:-:S05]  /*3d70*/  FADD.FTZ R15, |R16|, -RZ ;  /* 0x800000ff100f7221 */ /* 0x001fca0000010200 */
[----:B------:R-:W-:Y:S02]  /*3d80*/  FSETP.GT.AND P0, PT, R15, 126, PT ;  /* 0x42fc00000f00780b */ /* 0x000fe40003f04000 */
[----:B------:R-:W-:-:S04]  /*3d90*/  LOP3.LUT R15, R12, 0x80000000, R16, 0xb8, !PT ;  /* 0x800000000c0f7812 */ /* 0x000fc800078eb810 */
[----:B------:R-:W-:Y:S01]  /*3da0*/  FSEL R15, R15, R16, P0 ;  /* 0x000000100f0f7208 */ /* 0x000fe20000000000 */
[----:B------:R-:W-:-:S04]  /*3db0*/  FADD R16, R23, 10000 ;  /* 0x461c400017107421 */ /* 0x000fc80000000000 */
[----:B------:R-:W-:Y:S01]  /*3dc0*/  FFMA.FTZ R6, R15, -0.69314718246459960938, R6 ;  /* 0xbf3172180f067823 */ /* 0x000fe20000010006 */
[----:B------:R-:W-:-:S03]  /*3dd0*/  ISETP.GE.AND P6, PT, R16, 0x7f800000, PT ;  /* 0x7f8000001000780c */ /* 0x000fc60003fc6270 */
[C---:B------:R-:W-:Y:S01]  /*3de0*/  FFMA.FTZ R6, R15.reuse, 1.9046542121259335545e-09, R6 ;  /* 0x3102e3080f067823 */ /* 0x040fe20000010006 */
[----:B------:R-:W-:-:S03]  /*3df0*/  FADD R15, R15, 12583039 ;  /* 0x4b40007f0f0f7421 */ /* 0x000fc60000000000 */
[----:B------:R-:W-:Y:S02]  /*3e00*/  FMUL R6, R6, 1.4426950216293334961 ;  /* 0x3fb8aa3b06067820 */ /* 0x000fe40000400000 */
[----:B------:R-:W-:-:S04]  /*3e10*/  SHF.L.U32 R15, R15, 0x17, RZ ;  /* 0x000000170f0f7819 */ /* 0x000fc800000006ff */
[----:B------:R-:W0:Y:S02]  /*3e20*/  MUFU.EX2 R6, R6 ;  /* 0x0000000600067308 */ /* 0x000e240000000800 */
[----:B0-----:R-:W-:Y:S01]  /*3e30*/  FMUL R15, R15, R6 ;  /* 0x000000060f0f7220 */ /* 0x001fe20000400000 */
[----:B------:R-:W-:-:S04]  /*3e40*/  IMAD.MOV.U32 R6, RZ, RZ, 0x7f800000 ;  /* 0x7f800000ff067424 */ /* 0x000fc800078e00ff */
[----:B------:R-:W-:-:S04]  /*3e50*/  FSETP.NEU.AND P4, PT, R15, +INF , PT ;  /* 0x7f8000000f00780b */ /* 0x000fc80003f8d000 */
[----:B------:R-:W-:-:S09]  /*3e60*/  ISETP.NE.OR P0, PT, R29, 0x42b17218, !P4 ;  /* 0x42b172181d00780c */ /* 0x000fd20006705670 */
[----:B------:R-:W-:-:S04]  /*3e70*/  @P4 FADD.FTZ R22, R22, -R29 ;  /* 0x8000001d16164221 */ /* 0x000fc80000010000 */
[----:B------:R-:W-:-:S04]  /*3e80*/  @P4 FADD.FTZ R22, R27, R22 ;  /* 0x000000161b164221 */ /* 0x000fc80000010000 */
[----:B------:R-:W-:Y:S01]  /*3e90*/  @!P0 FADD R22, R22, 7.62939453125e-06 ;  /* 0x3700000016168421 */ /* 0x000fe20000000000 */
[----:B------:R-:W-:-:S03]  /*3ea0*/  FSETP.GT.AND P0, PT, |R17|, 8.50705917302346158658e+37, PT ;  /* 0x7e8000001100780b */ /* 0x000fc60003f04200 */
[----:B------:R-:W-:Y:S01]  /*3eb0*/  @P4 FFMA.FTZ R6, R15, R22, R15 ;  /* 0x000000160f064223 */ /* 0x000fe2000001000f */
[----:B------:R-:W-:Y:S09]  /*3ec0*/  @!P6 BRA `(.L_x_33) ;  /* 0x000000000018e947 */ /* 0x000ff20003800000 */
[----:B------:R-:W-:-:S13]  /*3ed0*/  FSETP.NAN.FTZ.AND P4, PT, |R25|, |R25|, PT ;  /* 0x400000191900720b */ /* 0x000fda0003f98200 */
[----:B------:R-:W-:Y:S01]  /*3ee0*/  @P4 FADD R6, R25, 10000 ;  /* 0x461c400019064421 */ /* 0x000fe20000000000 */
[----:B------:R-:W-:Y:S06]  /*3ef0*/  @P4 BRA `(.L_x_33) ;  /* 0x00000000000c4947 */ /* 0x000fec0003800000 */
[----:B------:R-:W-:-:S13]  /*3f00*/  FSETP.NEU.AND P4, PT, R23, +INF , PT ;  /* 0x7f8000001700780b */ /* 0x000fda0003f8d000 */
[----:B------:R-:W-:-:S04]  /*3f10*/  @!P4 FSETP.GEU.AND P6, PT, R25, RZ, PT ;  /* 0x000000ff1900c20b */ /* 0x000fc80003fce000 */
[----:B------:R-:W-:-:S09]  /*3f20*/  @!P4 SEL R6, RZ, 0x7f800000, !P6 ;  /* 0x7f800000ff06c807 */ /* 0x000fd20007000000 */
.L_x_33:
[----:B------:R-:W-:Y:S05]  /*3f30*/  BSYNC B0 ;  /* 0x0000000000007941 */ /* 0x000fea0003800000 */
.L_x_32:
[----:B------:R-:W-:Y:S01]  /*3f40*/  @P0 FMUL R17, R17, 0.25 ;  /* 0x3e80000011110820 */ /* 0x000fe20000400000 */
[----:B------:R-:W-:Y:S01]  /*3f50*/  FSEL R15, R6, 1, P5 ;  /* 0x3f800000060f7808 */ /* 0x000fe20002800000 */
[----:B------:R-:W-:Y:S01]  /*3f60*/  BSSY B0, `(.L_x_34) ;  /* 0x000002b000007945 */ /* 0x000fe20003800000 */
[-C--:B------:R-:W-:Y:S01]  /*3f70*/  FSEL R6, R20, R19.reuse, P0 ;  /* 0x0000001314067208 */ /* 0x080fe20000000000 */
[----:B------:R-:W-:Y:S01]  /*3f80*/  @!P2 FMUL R17, R17, 16777216 ;  /* 0x4b8000001111a820 */ /* 0x000fe20000400000 */
[C---:B------:R-:W-:Y:S02]  /*3f90*/  FSETP.GT.AND P5, PT, |R15|.reuse, 8.50705917302346158658e+37, PT ;  /* 0x7e8000000f00780b */ /* 0x040fe40003fa4200 */
[----:B------:R-:W-:Y:S01]  /*3fa0*/  FSETP.GEU.AND P4, PT, |R15|, 1.175494350822287508e-38, PT ;  /* 0x008000000f00780b */ /* 0x000fe20003f8e200 */
[----:B------:R-:W-:Y:S01]  /*3fb0*/  @!P2 FMUL R6, R6, 16777216 ;  /* 0x4b8000000606a820 */ /* 0x000fe20000400000 */
[----:B------:R-:W-:Y:S01]  /*3fc0*/  FSEL R14, R14, 1, P3 ;  /* 0x3f8000000e0e7808 */ /* 0x000fe20001800000 */
[----:B------:R-:W0:Y:S01]  /*3fd0*/  MUFU.RCP R17, R17 ;  /* 0x0000001100117308 */ /* 0x000e220000001000 */
[----:B------:R-:W-:-:S07]  /*3fe0*/  FSEL R19, R20, R19, P5 ;  /* 0x0000001314137208 */ /* 0x000fce0002800000 */
[----:B------:R-:W-:Y:S02]  /*3ff0*/  @P5 FMUL R15, R15, 0.25 ;  /* 0x3e8000000f0f5820 */ /* 0x000fe40000400000 */
[----:B------:R-:W-:Y:S02]  /*4000*/  @!P4 FMUL R19, R19, 16777216 ;  /* 0x4b8000001313c820 */ /* 0x000fe40000400000 */
[----:B------:R-:W-:Y:S01]  /*4010*/  @!P4 FMUL R15, R15, 16777216 ;  /* 0x4b8000000f0fc820 */ /* 0x000fe20000400000 */
[----:B0-----:R-:W-:Y:S01]  /*4020*/  FMUL R22, R17, R6 ;  /* 0x0000000611167220 */ /* 0x001fe20000400000 */
[----:B------:R-:W-:Y:S02]  /*4030*/  FFMA.FTZ R17, R4, R14, RZ ;  /* 0x0000000e04117223 */ /* 0x000fe400000100ff */
[----:B------:R-:W0:Y:S01]  /*4040*/  MUFU.RCP R6, R15 ;  /* 0x0000000f00067308 */ /* 0x000e220000001000 */
[----:B------:R-:W-:Y:S01]  /*4050*/  FADD.FTZ R16, |R22|, -RZ ;  /* 0x800000ff16107221 */ /* 0x000fe20000010200 */
[----:B------:R-:W-:-:S04]  /*4060*/  FFMA.FTZ R4, R17, R21, R14 ;  /* 0x0000001511047223 */ /* 0x000fc8000001000e */
[----:B------:R-:W-:Y:S01]  /*4070*/  FSETP.NEU.AND P0, PT, R16, +INF , PT ;  /* 0x7f8000001000780b */ /* 0x000fe20003f0d000 */
[----:B------:R-:W-:-:S03]  /*4080*/  @P1 FFMA.FTZ R4, R4, -1, RZ ;  /* 0xbf80000004041823 */ /* 0x000fc600000100ff */
[----:B------:R-:W-:Y:S01]  /*4090*/  FSETP.LTU.OR P0, PT, R16, 105615, !P0 ;  /* 0x47ce47801000780b */ /* 0x000fe20004709400 */
[----:B0-----:R-:W-:-:S12]  /*40a0*/  FMUL R6, R6, R19 ;  /* 0x0000001306067220 */ /* 0x001fd80000400000 */
        /* <DEDUP_REMOVED lines=8> */
.L_x_36:
[----:B------:R-:W-:-:S04]  /*4130*/  IADD3 R14, P0, R20, UR8, RZ ;  /* 0x00000008140e7c10 */ /* 0x000fc8000ff1e0ff */
[----:B------:R-:W-:-:S05]  /*4140*/  IADD3.X R15, R22, UR9, RZ, P0, !PT ;  /* 0x00000009160f7c10 */ /* 0x000fca00087fe4ff */
[----:B------:R0:W2:Y:S01]  /*4150*/  LDG.E.CONSTANT R21, desc[UR6][R14.64] ;  /* 0x000000060e157981 */ /* 0x0000a2000c1e9900 */
[----:B------:R-:W-:-:S04]  /*4160*/  IADD3 R20, P1, R20, 0x4, RZ ;  /* 0x0000000414147810 */ /* 0x000fc80007f3e0ff */
[----:B------:R-:W-:Y:S01]  /*4170*/  ISETP.NE.U32.AND P0, PT, R20, 0x18, PT ;  /* 0x000000181400780c */ /* 0x000fe20003f05070 */
[----:B------:R-:W-:Y:S01]  /*4180*/  IMAD.X R22, RZ, RZ, R22, P1 ;  /* 0x000000ffff167224 */ /* 0x000fe200008e0616 */
[----:B0-----:R-:W-:Y:S01]  /*4190*/  MOV R15, RZ ;  /* 0x000000ff000f7202 */ /* 0x001fe20000000f00 */
[----:B------:R-:W-:-:S03]  /*41a0*/  IMAD.MOV.U32 R14, RZ, RZ, R17 ;  /* 0x000000ffff0e7224 */ /* 0x000fc600078e0011 */
[----:B------:R-:W-:Y:S01]  /*41b0*/  ISETP.NE.AND.EX P0, PT, R22, RZ, PT, P0 ;  /* 0x000000ff1600720c */ /* 0x000fe20003f05300 */
[----:B--2---:R-:W-:-:S05]  /*41c0*/  IMAD.WIDE.U32 R16, R23, R21, R14 ;  /* 0x0000001517107225 */ /* 0x004fca00078e000e */
[----:B------:R0:W-:Y:S02]  /*41d0*/  STL [R19], R16 ;  /* 0x0000001013007387 */ /* 0x0001e40000100800 */
[----:B0-----:R-:W-:-:S05]  /*41e0*/  VIADD R19, R19, 0x4 ;  /* 0x0000000413137836 */ /* 0x001fca0000000000 */
[----:B------:R-:W-:Y:S05]  /*41f0*/  @P0 BRA `(.L_x_36) ;  /* 0xfffffffc00cc0947 */ /* 0x000fea000383ffff */
[----:B------:R0:W-:Y:S02]  /*4200*/  STL [R1+0x18], R17 ;  /* 0x0000181101007387 */ /* 0x0001e40000100800 */
.L_x_35:
[----:B------:R-:W-:Y:S05]  /*4210*/  BSYNC B0 ;  /* 0x0000000000007941 */ /* 0x000fea0003800000 */
.L_x_34:
[C---:B------:R-:W-:Y:S01]  /*4220*/  FMUL R22, R6.reuse, 0.63661974668502807617 ;  /* 0x3f22f98306167820 */ /* 0x040fe20000400000 */
[----:B------:R-:W-:Y:S01]  /*4230*/  FADD.FTZ R16, |R6|, -RZ ;  /* 0x800000ff06107221 */ /* 0x000fe20000010200 */
[----:B------:R-:W-:Y:S04]  /*4240*/  BSSY B0, `(.L_x_37) ;  /* 0x0000042000007945 */ /* 0x000fe80003800000 */
[----:B------:R-:W1:Y:S01]  /*4250*/  F2I.FTZ.NTZ R22, R22 ;  /* 0x0000001600167305 */ /* 0x000e620000213100 */
[----:B------:R-:W-:Y:S02]  /*4260*/  FSETP.GE.AND P0, PT, R16, 105615, PT ;  /* 0x47ce47801000780b */ /* 0x000fe40003f06000 */
[----:B-1----:R-:W-:-:S05]  /*4270*/  I2FP.F32.S32 R15, R22 ;  /* 0x00000016000f7245 */ /* 0x002fca0000201400 */
        /* <DEDUP_REMOVED lines=9> */
[----:B0-----:R-:W-:Y:S01]  /*4310*/  IMAD.MOV.U32 R17, RZ, RZ, RZ ;  /* 0x000000ffff117224 */ /* 0x001fe200078e00ff */
[----:B------:R-:W-:Y:S02]  /*4320*/  SHF.L.U32 R15, R6, 0x8, RZ ;  /* 0x00000008060f7819 */ /* 0x000fe400000006ff */
[----:B------:R-:W-:Y:S02]  /*4330*/  CS2R R22, SRZ ;  /* 0x0000000000167805 */ /* 0x000fe4000001ff00 */
[----:B------:R-:W-:Y:S01]  /*4340*/  LOP3.LUT R14, R21, 0xe0, RZ, 0xc0, !PT ;  /* 0x000000e0150e7812 */ /* 0x000fe200078ec0ff */
[----:B------:R-:W-:Y:S01]  /*4350*/  IMAD.MOV.U32 R19, RZ, RZ, R1 ;  /* 0x000000ffff137224 */ /* 0x000fe200078e0001 */
[----:B------:R-:W-:Y:S01]  /*4360*/  LOP3.LUT R24, R15, 0x80000000, RZ, 0xfc, !PT ;  /* 0x800000000f187812 */ /* 0x000fe200078efcff */
[----:B------:R-:W-:Y:S02]  /*4370*/  ULDC.64 UR8, c[0x4][0x8] ;  /* 0x0100020000087ab9 */ /* 0x000fe40000000a00 */
[----:B------:R-:W-:-:S05]  /*4380*/  VIADD R14, R14, 0xffffff80 ;  /* 0xffffff800e0e7836 */ /* 0x000fca0000000000 */
[----:B------:R-:W-:-:S07]  /*4390*/  SHF.R.U32.HI R20, RZ, 0x5, R14 ;  /* 0x00000005ff147819 */ /* 0x000fce000001160e */
.L_x_39:
        /* <DEDUP_REMOVED lines=9> */
[----:B--2---:R-:W-:-:S05]  /*4430*/  IMAD.WIDE.U32 R16, R24, R25, R14 ;  /* 0x0000001918107225 */ /* 0x004fca00078e000e */
        /* <DEDUP_REMOVED lines=14> */
[----:B--2---:R-:W-:Y:S02]  /*4520*/  @P0 SHF.L.U32 R20, R14, R22, RZ ;  /* 0x000000160e140219 */ /* 0x004fe400000006ff */
[----:B------:R-:W-:-:S03]  /*4530*/  @P0 SHF.R.U32.HI R15, RZ, R15, R14 ;  /* 0x0000000fff0f0219 */ /* 0x000fc6000001160e */
[----:B------:R-:W-:Y:S01]  /*4540*/  @P0 IMAD.IADD R14, R20, 0x1, R21 ;  /* 0x00000001140e0824 */ /* 0x000fe200078e0215 */
[----:B------:R-:W-:-:S04]  /*4550*/  @P0 IADD3 R19, R16, R15, RZ ;  /* 0x0000000f10130210 */ /* 0x000fc80007ffe0ff */
[C---:B------:R-:W-:Y:S01]  /*4560*/  SHF.L.W.U32.HI R22, R14.reuse, 0x2, R19 ;  /* 0x000000020e167819 */ /* 0x040fe20000010e13 */
[----:B------:R-:W-:-:S03]  /*4570*/  IMAD.SHL.U32 R14, R14, 0x4, RZ ;  /* 0x000000040e0e7824 */ /* 0x000fc600078e00ff */
[----:B------:R-:W-:-:S04]  /*4580*/  SHF.R.S32.HI R15, RZ, 0x1f, R22 ;  /* 0x0000001fff0f7819 */ /* 0x000fc80000011416 */
[C---:B------:R-:W-:Y:S02]  /*4590*/  LOP3.LUT R14, R15.reuse, R14, RZ, 0x3c, !PT ;  /* 0x0000000e0f0e7212 */ /* 0x040fe400078e3cff */
        /* <DEDUP_REMOVED lines=8> */
[----:B------:R-:W-:Y:S01]  /*4620*/  ISETP.GE.AND P1, PT, R6, RZ, PT ;  /* 0x000000ff0600720c */ /* 0x000fe20003f26270 */
[----:B------:R-:W-:-:S05]  /*4630*/  IMAD.MOV R6, RZ, RZ, -R22 ;  /* 0x000000ffff067224 */ /* 0x000fca00078e0a16 */
[----:B------:R-:W-:Y:S02]  /*4640*/  @!P0 MOV R22, R6 ;  /* 0x0000000600168202 */ /* 0x000fe40000000f00 */
[----:B0-----:R-:W-:-:S07]  /*4650*/  FSEL R20, -R16, R16, !P1 ;  /* 0x0000001010147208 */ /* 0x001fce0004800100 */
.L_x_38:
[----:B------:R-:W-:Y:S05]  /*4660*/  BSYNC B0 ;  /* 0x0000000000007941 */ /* 0x000fea0003800000 */
.L_x_37:
[----:B------:R-:W-:Y:S01]  /*4670*/  PRMT R6, R9, 0x8880, RZ ;  /* 0x0000888009067816 */ /* 0x000fe200000000ff */
[----:B------:R-:W-:Y:S01]  /*4680*/  HFMA2.MMA R25, -RZ, RZ, 1.0078125, -8.98838043212890625e-05 ;  /* 0x3c0885e4ff197435 */ /* 0x000fe200000001ff */
[----:B------:R-:W-:Y:S01]  /*4690*/  FMUL.FTZ R27, R20, R20 ;  /* 0x00000014141b7220 */ /* 0x000fe20000410000 */
[----:B------:R-:W-:Y:S01]  /*46a0*/  BSSY B0, `(.L_x_40) ;  /* 0x0000052000007945 */ /* 0x000fe20003800000 */
[----:B------:R-:W-:-:S04]  /*46b0*/  SHF.R.S32.HI R6, RZ, 0x1, R6 ;  /* 0x00000001ff067819 */ /* 0x000fc80000011406 */
[----:B------:R-:W-:-:S05]  /*46c0*/  PRMT R19, R6, 0x9910, RZ ;  /* 0x0000991006137816 */ /* 0x000fca00000000ff */
[----:B------:R-:W-:-:S05]  /*46d0*/  IMAD.SHL.U32 R19, R19, 0x2, RZ ;  /* 0x0000000213137824 */ /* 0x000fca00078e00ff */
[----:B------:R-:W-:-:S05]  /*46e0*/  I2FP.F32.S32 R6, R19 ;  /* 0x0000001300067245 */ /* 0x000fca0000201400 */
[----:B0-----:R-:W-:-:S06]  /*46f0*/  FMUL R17, R6, 0.5 ;  /* 0x3f00000006117820 */ /* 0x001fcc0000400000 */
[----:B------:R-:W0:Y:S02]  /*4700*/  FRND.FTZ.FLOOR R17, R17 ;  /* 0x0000001100117307 */ /* 0x000e240000215000 */
[----:B0-----:R-:W-:-:S04]  /*4710*/  FADD R15, R17, R17 ;  /* 0x00000011110f7221 */ /* 0x001fc80000000000 */
[----:B------:R-:W-:-:S04]  /*4720*/  FMUL R15, R15, 0.0078125 ;  /* 0x3c0000000f0f7820 */ /* 0x000fc80000400000 */
[C---:B------:R-:W-:Y:S01]  /*4730*/  FADD.FTZ R16, |R15|.reuse, -RZ ;  /* 0x800000ff0f107221 */ /* 0x040fe20000010200 */
[----:B------:R-:W-:-:S04]  /*4740*/  FMUL R6, R15, 0.0001220703125 ;  /* 0x390000000f067820 */ /* 0x000fc80000400000 */
[----:B------:R-:W-:-:S04]  /*4750*/  FSETP.GT.AND P0, PT, R16, 9.99999979021476795361e+33, PT ;  /* 0x77f684df1000780b */ /* 0x000fc80003f04000 */
[----:B------:R-:W-:Y:S02]  /*4760*/  FSEL R21, R6, R15, P0 ;  /* 0x0000000f06157208 */ /* 0x000fe40000000000 */
[----:B------:R-:W-:-:S03]  /*4770*/  LOP3.LUT R6, R22, 0x1, RZ, 0xc0, !PT ;  /* 0x0000000116067812 */ /* 0x000fc600078ec0ff */
[----:B------:R-:W-:Y:S01]  /*4780*/  FMUL.FTZ R14, R21, UR4 ;  /* 0x00000004150e7c20 */ /* 0x000fe20008410000 */
[----:B------:R-:W-:-:S03]  /*4790*/  ISETP.NE.U32.AND P0, PT, R6, 0x1, PT ;  /* 0x000000010600780c */ /* 0x000fc60003f05070 */
[----:B------:R-:W-:-:S04]  /*47a0*/  FFMA.FTZ R24, R21, UR4, -R14 ;  /* 0x0000000415187c23 */ /* 0x000fc8000801080e */
[----:B------:R-:W-:-:S04]  /*47b0*/  FFMA.FTZ R6, R21, UR5, R24 ;  /* 0x0000000515067c23 */ /* 0x000fc80008010018 */
[----:B------:R-:W-:Y:S01]  /*47c0*/  FFMA.FTZ R17, RZ, UR4, R6 ;  /* 0x00000004ff117c23 */ /* 0x000fe20008010006 */
[----:B------:R-:W-:Y:S02]  /*47d0*/  IMAD.MOV.U32 R6, RZ, RZ, -0x46b2bead ;  /* 0xb94d4153ff067424 */ /* 0x000fe400078e00ff */
[----:B------:R-:W-:Y:S02]  /*47e0*/  @P0 IMAD.MOV.U32 R24, RZ, RZ, 0x37cbac00 ;  /* 0x37cbac00ff180424 */ /* 0x000fe400078e00ff */
[----:B------:R-:W-:Y:S01]  /*47f0*/  FADD.FTZ R21, R14, R17 ;  /* 0x000000110e157221 */ /* 0x000fe20000010000 */
[----:B------:R-:W-:Y:S02]  /*4800*/  @P0 IMAD.MOV.U32 R25, RZ, RZ, 0x3d2aaabb ;  /* 0x3d2aaabbff190424 */ /* 0x000fe400078e00ff */
[----:B------:R-:W-:Y:S01]  /*4810*/  @P0 FFMA.FTZ R6, R27, R24, -0.0013887860113754868507 ;  /* 0xbab607ed1b060423 */ /* 0x000fe20000010018 */
[----:B------:R-:W-:Y:S01]  /*4820*/  IMAD.MOV.U32 R24, RZ, RZ, -0x41d55558 ;  /* 0xbe2aaaa8ff187424 */ /* 0x000fe200078e00ff */
[----:B------:R-:W-:Y:S01]  /*4830*/  ISETP.NE.AND P1, PT, R21, 0x42b17218, PT ;  /* 0x42b172181500780c */ /* 0x000fe20003f25270 */
[----:B------:R-:W-:-:S02]  /*4840*/  @P0 IMAD.MOV.U32 R24, RZ, RZ, -0x41000001 ;  /* 0xbeffffffff180424 */ /* 0x000fc400078e00ff */
[----:B------:R-:W-:Y:S01]  /*4850*/  FFMA.FTZ R26, R27, R6, R25 ;  /* 0x000000061b1a7223 */ /* 0x000fe20000010019 */
[----:B------:R-:W-:Y:S02]  /*4860*/  FSEL R6, R20, 1, !P0 ;  /* 0x3f80000014067808 */ /* 0x000fe40004000000 */
[----:B------:R-:W-:Y:S01]  /*4870*/  FSEL R23, R21, 88.72283172607421875, P1 ;  /* 0x42b1721715177808 */ /* 0x000fe20000800000 */
[----:B------:R-:W-:Y:S01]  /*4880*/  FFMA.FTZ R29, R27, R26, R24 ;  /* 0x0000001a1b1d7223 */ /* 0x000fe20000010018 */
[----:B------:R-:W-:Y:S01]  /*4890*/  PRMT R20, R11, 0x9910, RZ ;  /* 0x000099100b147816 */ /* 0x000fe200000000ff */
[----:B------:R-:W-:Y:S02]  /*48a0*/  FFMA.FTZ R27, R27, R6, RZ ;  /* 0x000000061b1b7223 */ /* 0x000fe400000100ff */
[----:B------:R-:W-:Y:S01]  /*48b0*/  FMUL.FTZ R25, R23, 1.4426950216293334961 ;  /* 0x3fb8aa3b17197820 */ /* 0x000fe20000410000 */
[----:B------:R-:W-:Y:S01]  /*48c0*/  SHF.L.U32 R20, R20, 0x1, RZ ;  /* 0x0000000114147819 */ /* 0x000fe200000006ff */
[----:B------:R-:W-:-:S04]  /*48d0*/  FFMA.FTZ R6, R27, R29, R6 ;  /* 0x0000001d1b067223 */ /* 0x000fc80000010006 */
[----:B------:R-:W0:Y:S02]  /*48e0*/  FRND.TRUNC R25, R25 ;  /* 0x0000001900197307 */ /* 0x000e24000020d000 */
[----:B0-----:R-:W-:-:S05]  /*48f0*/  FADD.FTZ R24, |R25|, -RZ ;  /* 0x800000ff19187221 */ /* 0x001fca0000010200 */
[----:B------:R-:W-:Y:S02]  /*4900*/  FSETP.GT.AND P0, PT, R24, 126, PT ;  /* 0x42fc00001800780b */ /* 0x000fe40003f04000 */
[----:B------:R-:W-:-:S04]  /*4910*/  LOP3.LUT R24, R12, 0x80000000, R25, 0xb8, !PT ;  /* 0x800000000c187812 */ /* 0x000fc800078eb819 */
[----:B------:R-:W-:Y:S02]  /*4920*/  FSEL R24, R24, R25, P0 ;  /* 0x0000001918187208 */ /* 0x000fe40000000000 */
        /* <DEDUP_REMOVED lines=10> */
[----:B------:R-:W-:Y:S01]  /*49d0*/  FMUL R23, R23, 0.0078125 ;  /* 0x3c00000017177820 */ /* 0x000fe20000400000 */
[----:B-1----:R-:W-:-:S03]  /*49e0*/  FMUL R26, R24, R27 ;  /* 0x0000001b181a7220 */ /* 0x002fc60000400000 */
[----:B------:R-:W-:Y:S02]  /*49f0*/  FADD.FTZ R24, |R23|, -RZ ;  /* 0x800000ff17187221 */ /* 0x000fe40000010200 */
[----:B------:R-:W-:-:S03]  /*4a00*/  FSETP.NEU.AND P1, PT, R26, +INF , PT ;  /* 0x7f8000001a00780b */ /* 0x000fc60003f2d000 */
[----:B------:R-:W-:Y:S01]  /*4a10*/  FSETP.GT.AND P0, PT, R24, 9.99999979021476795361e+33, PT ;  /* 0x77f684df1800780b */ /* 0x000fe20003f04000 */
[----:B------:R-:W-:-:S05]  /*4a20*/  FMUL R24, R23, 0.0001220703125 ;  /* 0x3900000017187820 */ /* 0x000fca0000400000 */
[----:B------:R-:W-:Y:S02]  /*4a30*/  FSEL R25, R24, R23, P0 ;  /* 0x0000001718197208 */ /* 0x000fe40000000000 */
[----:B------:R-:W-:-:S03]  /*4a40*/  ISETP.NE.OR P0, PT, R21, 0x42b17218, !P1 ;  /* 0x42b172181500780c */ /* 0x000fc60004f05670 */
[C---:B------:R-:W-:Y:S01]  /*4a50*/  FMUL.FTZ R24, R25.reuse, UR4 ;  /* 0x0000000419187c20 */ /* 0x040fe20008410000 */
[----:B------:R-:W-:Y:S01]  /*4a60*/  @P1 FADD.FTZ R28, R14, -R21 ;  /* 0x800000150e1c1221 */ /* 0x000fe20000010000 */
[----:B------:R-:W-:Y:S02]  /*4a70*/  IMAD.MOV.U32 R21, RZ, RZ, 0x7f800000 ;  /* 0x7f800000ff157424 */ /* 0x000fe400078e00ff */
[----:B------:R-:W-:Y:S01]  /*4a80*/  FFMA.FTZ R14, R25, UR4, -R24 ;  /* 0x00000004190e7c23 */ /* 0x000fe20008010818 */
[----:B------:R-:W-:-:S03]  /*4a90*/  @P1 FADD.FTZ R27, R17, R28 ;  /* 0x0000001c111b1221 */ /* 0x000fc60000010000 */
[----:B------:R-:W-:Y:S02]  /*4aa0*/  FFMA.FTZ R14, R25, UR5, R14 ;  /* 0x00000005190e7c23 */ /* 0x000fe4000801000e */
[----:B------:R-:W-:Y:S02]  /*4ab0*/  @!P0 FADD R27, R27, 7.62939453125e-06 ;  /* 0x370000001b1b8421 */ /* 0x000fe40000000000 */
[----:B------:R-:W-:Y:S01]  /*4ac0*/  FFMA.FTZ R17, RZ, UR4, R14 ;  /* 0x00000004ff117c23 */ /* 0x000fe2000801000e */
[----:B------:R-:W-:Y:S01]  /*4ad0*/  FADD R14, R16, 10000 ;  /* 0x461c4000100e7421 */ /* 0x000fe20000000000 */
[----:B------:R-:W-:Y:S02]  /*4ae0*/  @P1 FFMA.FTZ R21, R26, R27, R26 ;  /* 0x0000001b1a151223 */ /* 0x000fe4000001001a */
[----:B------:R-:W-:-:S05]  /*4af0*/  FADD.FTZ R25, R24, R17 ;  /* 0x0000001118197221 */ /* 0x000fca0000010000 */
[----:B------:R-:W-:-:S04]  /*4b00*/  ISETP.NE.AND P0, PT, R25, 0x42b17218, PT ;  /* 0x42b172181900780c */ /* 0x000fc80003f05270 */
[----:B------:R-:W-:Y:S02]  /*4b10*/  FSEL R27, R25, 88.72283172607421875, P0 ;  /* 0x42b17217191b7808 */ /* 0x000fe40000000000 */
[----:B------:R-:W-:-:S03]  /*4b20*/  ISETP.GE.AND P0, PT, R14, 0x7f800000, PT ;  /* 0x7f8000000e00780c */ /* 0x000fc60003f06270 */
[----:B------:R-:W-:-:S04]  /*4b30*/  FMUL.FTZ R14, R27, 1.4426950216293334961 ;  /* 0x3fb8aa3b1b0e7820 */ /* 0x000fc80000410000 */
[----:B------:R0:W1:Y:S06]  /*4b40*/  FRND.TRUNC R29, R14 ;  /* 0x0000000e001d7307 */ /* 0x00006c000020d000 */
[----:B------:R-:W-:Y:S05]  /*4b50*/  @!P0 BRA `(.L_x_41) ;  /* 0x0000000000188947 */ /* 0x000fea0003800000 */
[----:B------:R-:W-:-:S13]  /*4b60*/  FSETP.NAN.FTZ.AND P0, PT, |R15|, |R15|, PT ;  /* 0x4000000f0f00720b */ /* 0x000fda0003f18200 */
[----:B------:R-:W-:Y:S01]  /*4b70*/  @P0 FADD R21, R15, 10000 ;  /* 0x461c40000f150421 */ /* 0x000fe20000000000 */
[----:B------:R-:W-:Y:S06]  /*4b80*/  @P0 BRA `(.L_x_41) ;  /* 0x00000000000c0947 */ /* 0x000fec0003800000 */
[----:B------:R-:W-:-:S13]  /*4b90*/  FSETP.NEU.AND P0, PT, R16, +INF , PT ;  /* 0x7f8000001000780b */ /* 0x000fda0003f0d000 */
[----:B------:R-:W-:-:S04]  /*4ba0*/  @!P0 FSETP.GEU.AND P1, PT, R15, RZ, PT ;  /* 0x000000ff0f00820b */ /* 0x000fc80003f2e000 */
[----:B------:R-:W-:-:S09]  /*4bb0*/  @!P0 SEL R21, RZ, 0x7f800000, !P1 ;  /* 0x7f800000ff158807 */ /* 0x000fd20004800000 */
.L_x_41:
[----:B------:R-:W-:Y:S05]  /*4bc0*/  BSYNC B0 ;  /* 0x0000000000007941 */ /* 0x000fea0003800000 */
.L_x_40:
[----:B01----:R-:W-:Y:S01]  /*4bd0*/  FADD.FTZ R14, |R29|, -RZ ;  /* 0x800000ff1d0e7221 */ /* 0x003fe20000010200 */
[----:B------:R-:W-:Y:S01]  /*4be0*/  LEA.HI R7, R7, R8, RZ, 0xb ;  /* 0x0000000807077211 */ /* 0x000fe200078f58ff */
[----:B------:R-:W-:Y:S01]  /*4bf0*/  VIADD R22, R22, 0x1 ;  /* 0x0000000116167836 */ /* 0x000fe20000000000 */
[----:B------:R-:W-:Y:S01]  /*4c00*/  BSSY B0, `(.L_x_42) ;  /* 0x0000035000007945 */ /* 0x000fe20003800000 */
[----:B------:R-:W-:Y:S02]  /*4c10*/  FSETP.NEU.AND P3, PT, R23, RZ, PT ;  /* 0x000000ff1700720b */ /* 0x000fe40003f6d000 */
[----:B------:R-:W-:Y:S02]  /*4c20*/  FSETP.GT.AND P0, PT, R14, 126, PT ;  /* 0x42fc00000e00780b */ /* 0x000fe40003f04000 */
[----:B------:R-:W-:Y:S02]  /*4c30*/  LOP3.LUT R14, R12, 0x80000000, R29, 0xb8, !PT ;  /* 0x800000000c0e7812 */ /* 0x000fe400078eb81d */
[----:B------:R-:W-:-:S02]  /*4c40*/  SHF.R.S32.HI R16, RZ, 0xb, R7 ;  /* 0x0000000bff107819 */ /* 0x000fc40000011407 */
[----:B------:R-:W-:Y:S02]  /*4c50*/  FSEL R14, R14, R29, P0 ;  /* 0x0000001d0e0e7208 */ /* 0x000fe40000000000 */
[----:B------:R-:W-:-:S03]  /*4c60*/  FSETP.NEU.AND P0, PT, R15, RZ, PT ;  /* 0x000000ff0f00720b */ /* 0x000fc60003f0d000 */
[----:B------:R-:W-:Y:S01]  /*4c70*/  FFMA.FTZ R27, R14, -0.69314718246459960938, R27 ;  /* 0xbf3172180e1b7823 */ /* 0x000fe2000001001b */
[----:B------:R-:W-:Y:S02]  /*4c80*/  FSEL R15, R21, 1, P0 ;  /* 0x3f800000150f7808 */ /* 0x000fe40000000000 */
[----:B------:R-:W-:Y:S01]  /*4c90*/  LEA.HI R21, R16, R16, RZ, 0x2 ;  /* 0x0000001010157211 */ /* 0x000fe200078f10ff */
[C---:B------:R-:W-:Y:S01]  /*4ca0*/  FFMA.FTZ R27, R14.reuse, 1.9046542121259335545e-09, R27 ;  /* 0x3102e3080e1b7823 */ /* 0x040fe2000001001b */
[C---:B------:R-:W-:Y:S01]  /*4cb0*/  FSETP.GT.AND P0, PT, |R15|.reuse, 8.50705917302346158658e+37, PT ;  /* 0x7e8000000f00780b */ /* 0x040fe20003f04200 */
[----:B------:R-:W-:Y:S01]  /*4cc0*/  FADD R14, R14, 12583039 ;  /* 0x4b40007f0e0e7421 */ /* 0x000fe20000000000 */
[----:B------:R-:W-:Y:S01]  /*4cd0*/  FSETP.GEU.AND P1, PT, |R15|, 1.175494350822287508e-38, PT ;  /* 0x008000000f00780b */ /* 0x000fe20003f2e200 */
[----:B------:R-:W-:Y:S01]  /*4ce0*/  FMUL R7, R27, 1.4426950216293334961 ;  /* 0x3fb8aa3b1b077820 */ /* 0x000fe20000400000 */
[----:B------:R-:W-:Y:S01]  /*4cf0*/  LOP3.LUT R21, R21, 0xfffffffc, RZ, 0xc0, !PT ;  /* 0xfffffffc15157812 */ /* 0x000fe200078ec0ff */
[----:B------:R-:W-:-:S03]  /*4d00*/  IMAD.SHL.U32 R14, R14, 0x800000, RZ ;  /* 0x008000000e0e7824 */ /* 0x000fc600078e00ff */
[----:B------:R-:W-:Y:S01]  /*4d10*/  IADD3 R21, R16, 0x1, -R21 ;  /* 0x0000000110157810 */ /* 0x000fe20007ffe815 */
[----:B------:R-:W0:Y:S03]  /*4d20*/  MUFU.EX2 R7, R7 ;  /* 0x0000000700077308 */ /* 0x000e260000000800 */
[----:B------:R-:W-:Y:S01]  /*4d30*/  I2FP.F32.S32 R21, R21 ;  /* 0x0000001500157245 */ /* 0x000fe20000201400 */
[----:B------:R-:W-:-:S04]  /*4d40*/  @P0 FMUL R15, R15, 0.25 ;  /* 0x3e8000000f0f0820 */ /* 0x000fc80000400000 */
[----:B------:R-:W-:Y:S01]  /*4d50*/  @!P1 FMUL R15, R15, 16777216 ;  /* 0x4b8000000f0f9820 */ /* 0x000fe20000400000 */
[----:B------:R-:W-:-:S05]  /*4d60*/  FMUL R16, R21, 0.25 ;  /* 0x3e80000015107820 */ /* 0x000fca0000400000 */
[----:B------:R-:W1:Y:S01]  /*4d70*/  MUFU.RCP R15, R15 ;  /* 0x0000000f000f7308 */ /* 0x000e620000001000 */
[----:B0-----:R-:W-:Y:S01]  /*4d80*/  FMUL R14, R14, R7 ;  /* 0x000000070e0e7220 */ /* 0x001fe20000400000 */
[----:B------:R-:W-:-:S04]  /*4d90*/  FSEL R16, R16, R21, P0 ;  /* 0x0000001510107208 */ /* 0x000fc80000000000 */
[----:B------:R-:W-:Y:S01]  /*4da0*/  FSETP.NEU.AND P0, PT, R14, +INF , PT ;  /* 0x7f8000000e00780b */ /* 0x000fe20003f0d000 */
[----:B------:R-:W-:-:S03]  /*4db0*/  @!P1 FMUL R16, R16, 16777216 ;  /* 0x4b80000010109820 */ /* 0x000fc60000400000 */
[----:B------:R-:W-:Y:S01]  /*4dc0*/  ISETP.NE.OR P1, PT, R25, 0x42b17218, !P0 ;  /* 0x42b172181900780c */ /* 0x000fe20004725670 */
[----:B-1----:R-:W-:Y:S01]  /*4dd0*/  FMUL R7, R15, R16 ;  /* 0x000000100f077220 */ /* 0x002fe20000400000 */
[----:B------:R-:W-:Y:S01]  /*4de0*/  FADD.FTZ R16, |R23|, -RZ ;  /* 0x800000ff17107221 */ /* 0x000fe20000010200 */
[----:B------:R-:W-:-:S06]  /*4df0*/  MOV R15, 0x7f800000 ;  /* 0x7f800000000f7802 */ /* 0x000fcc0000000f00 */
[----:B------:R-:W-:Y:S01]  /*4e00*/  @P0 FADD.FTZ R24, R24, -R25 ;  /* 0x8000001918180221 */ /* 0x000fe20000010000 */
[----:B------:R-:W-:-:S03]  /*4e10*/  FMUL R26, R7, 0.63661974668502807617 ;  /* 0x3f22f983071a7820 */ /* 0x000fc60000400000 */
[----:B------:R-:W-:Y:S01]  /*4e20*/  @P0 FADD.FTZ R17, R17, R24 ;  /* 0x0000001811110221 */ /* 0x000fe20000010000 */
[----:B------:R-:W0:Y:S01]  /*4e30*/  F2I.FTZ.NTZ R25, R26 ;  /* 0x0000001a00197305 */ /* 0x000e220000213100 */
[----:B------:R-:W-:Y:S02]  /*4e40*/  FADD.FTZ R24, |R7|, -RZ ;  /* 0x800000ff07187221 */ /* 0x000fe40000010200 */
[----:B------:R-:W-:-:S03]  /*4e50*/  @!P1 FADD R17, R17, 7.62939453125e-06 ;  /* 0x3700000011119421 */ /* 0x000fc60000000000 */
[----:B------:R-:W-:Y:S01]  /*4e60*/  FSETP.GE.AND P4, PT, R24, 105615, PT ;  /* 0x47ce47801800780b */ /* 0x000fe20003f86000 */
[----:B------:R-:W-:Y:S01]  /*4e70*/  @P0 FFMA.FTZ R15, R14, R17, R14 ;  /* 0x000000110e0f0223 */ /* 0x000fe2000001000e */
[----:B------:R-:W-:Y:S01]  /*4e80*/  FADD R14, R16, 10000 ;  /* 0x461c4000100e7421 */ /* 0x000fe20000000000 */
[----:B------:R-:W-:-:S04]  /*4e90*/  LOP3.LUT P0, RZ, R22, 0x2, RZ, 0xc0, !PT ;  /* 0x0000000216ff7812 */ /* 0x000fc8000780c0ff */
[----:B------:R-:W-:Y:S02]  /*4ea0*/  ISETP.GE.AND P1, PT, R14, 0x7f800000, PT ;  /* 0x7f8000000e00780c */ /* 0x000fe40003f26270 */
[----:B0-----:R-:W-:-:S05]  /*4eb0*/  I2FP.F32.S32 R22, R25 ;  /* 0x0000001900167245 */ /* 0x001fca0000201400 */
[----:B------:R-:W-:-:S04]  /*4ec0*/  FFMA.FTZ R17, R22, -1.5707962512969970703, R7 ;  /* 0xbfc90fda16117823 */ /* 0x000fc80000010007 */
[----:B------:R-:W-:Y:S02]  /*4ed0*/  FFMA.FTZ R17, R22, -7.5497894158615963534e-08, R17 ;  /* 0xb3a2216816117823 */ /* 0x000fe40000010011 */
[----:B------:R-:W-:Y:S05]  /*4ee0*/  @!P1 BRA `(.L_x_43) ;  /* 0x0000000000189947 */ /* 0x000fea0003800000 */
[----:B------:R-:W-:-:S13]  /*4ef0*/  FSETP.NAN.FTZ.AND P1, PT, |R23|, |R23|, PT ;  /* 0x400000171700720b */ /* 0x000fda0003f38200 */
[----:B------:R-:W-:Y:S01]  /*4f00*/  @P1 FADD R15, R23, 10000 ;  /* 0x461c4000170f1421 */ /* 0x000fe20000000000 */
[----:B------:R-:W-:Y:S06]  /*4f10*/  @P1 BRA `(.L_x_43) ;  /* 0x00000000000c1947 */ /* 0x000fec0003800000 */
[----:B------:R-:W-:-:S13]  /*4f20*/  FSETP.NEU.AND P1, PT, R16, +INF , PT ;  /* 0x7f8000001000780b */ /* 0x000fda0003f2d000 */
[----:B------:R-:W-:-:S04]  /*4f30*/  @!P1 FSETP.GEU.AND P2, PT, R23, RZ, PT ;  /* 0x000000ff1700920b */ /* 0x000fc80003f4e000 */
[----:B------:R-:W-:-:S09]  /*4f40*/  @!P1 SEL R15, RZ, 0x7f800000, !P2 ;  /* 0x7f800000ff0f9807 */ /* 0x000fd20005000000 */
.L_x_43:
[----:B------:R-:W-:Y:S05]  /*4f50*/  BSYNC B0 ;  /* 0x0000000000007941 */ /* 0x000fea0003800000 */
.L_x_42:
        /* <DEDUP_REMOVED lines=9> */
[----:B------:R-:W-:Y:S01]  /*4ff0*/  IMAD.SHL.U32 R27, R7, 0x100, RZ ;  /* 0x00000100071b7824 */ /* 0x000fe200078e00ff */
[----:B------:R-:W-:Y:S01]  /*5000*/  HFMA2.MMA R28, -RZ, RZ, 0, 0 ;  /* 0x00000000ff1c7435 */ /* 0x000fe200000001ff */
[----:B------:R-:W-:Y:S01]  /*5010*/  SHF.R.U32.HI R22, RZ, 0x17, R7 ;  /* 0x00000017ff167819 */ /* 0x000fe20000011607 */
[----:B------:R-:W-:Y:S01]  /*5020*/  IMAD.MOV.U32 R24, RZ, RZ, RZ ;  /* 0x000000ffff187224 */ /* 0x000fe200078e00ff */
[----:B------:R-:W-:Y:S01]  /*5030*/  ULDC.64 UR8, c[0x4][0x8] ;  /* 0x0100020000087ab9 */ /* 0x000fe20000000a00 */
[----:B------:R-:W-:Y:S01]  /*5040*/  IMAD.MOV.U32 R26, RZ, RZ, RZ ;  /* 0x000000ffff1a7224 */ /* 0x000fe200078e00ff */
[----:B------:R-:W-:Y:S01]  /*5050*/  LOP3.LUT R27, R27, 0x80000000, RZ, 0xfc, !PT ;  /* 0x800000001b1b7812 */ /* 0x000fe200078efcff */
[----:B------:R-:W-:-:S07]  /*5060*/  IMAD.MOV.U32 R25, RZ, RZ, R1 ;  /* 0x000000ffff197224 */ /* 0x000fce00078e0001 */
.L_x_46:
[----:B------:R-:W-:-:S04]  /*5070*/  IADD3 R14, P0, R24, UR8, RZ ;  /* 0x00000008180e7c10 */ /* 0x000fc8000ff1e0ff */
[----:B------:R-:W-:-:S05]  /*5080*/  IADD3.X R15, R26, UR9, RZ, P0, !PT ;  /* 0x000000091a0f7c10 */ /* 0x000fca00087fe4ff */
[----:B------:R-:W2:Y:S01]  /*5090*/  LDG.E.CONSTANT R14, desc[UR6][R14.64] ;  /* 0x000000060e0e7981 */ /* 0x000ea2000c1e9900 */
[----:B------:R-:W-:Y:S01]  /*50a0*/  IADD3 R24, P1, R24, 0x4, RZ ;  /* 0x0000000418187810 */ /* 0x000fe20007f3e0ff */
[----:B------:R-:W-:Y:S01]  /*50b0*/  IMAD.MOV.U32 R17, RZ, RZ, RZ ;  /* 0x000000ffff117224 */ /* 0x000fe200078e00ff */
[----:B------:R-:W-:Y:S02]  /*50c0*/  MOV R16, R28 ;  /* 0x0000001c00107202 */ /* 0x000fe40000000f00 */
[----:B------:R-:W-:Y:S01]  /*50d0*/  ISETP.NE.U32.AND P0, PT, R24, 0x18, PT ;  /* 0x000000181800780c */ /* 0x000fe20003f05070 */
[----:B------:R-:W-:-:S05]  /*50e0*/  IMAD.X R26, RZ, RZ, R26, P1 ;  /* 0x000000ffff1a7224 */ /* 0x000fca00008e061a */
[----:B------:R-:W-:Y:S01]  /*50f0*/  ISETP.NE.AND.EX P0, PT, R26, RZ, PT, P0 ;  /* 0x000000ff1a00720c */ /* 0x000fe20003f05300 */
[----:B--2---:R-:W-:-:S04]  /*5100*/  IMAD.WIDE.U32 R16, R27, R14, R16 ;  /* 0x0000000e1b107225 */ /* 0x004fc800078e0010 */
[----:B------:R-:W-:Y:S01]  /*5110*/  IMAD.MOV.U32 R28, RZ, RZ, R17 ;  /* 0x000000ffff1c7224 */ /* 0x000fe200078e0011 */
[----:B------:R0:W-:Y:S02]  /*5120*/  STL [R25], R16 ;  /* 0x0000001019007387 */ /* 0x0001e40000100800 */
[----:B0-----:R-:W-:-:S05]  /*5130*/  IADD3 R25, R25, 0x4, RZ ;  /* 0x0000000419197810 */ /* 0x001fca0007ffe0ff */
[----:B------:R-:W-:Y:S05]  /*5140*/  @P0 BRA `(.L_x_46) ;  /* 0xfffffffc00c80947 */ /* 0x000fea000383ffff */
[----:B------:R-:W-:Y:S01]  /*5150*/  LOP3.LUT R14, R22, 0xe0, RZ, 0xc0, !PT ;  /* 0x000000e0160e7812 */ /* 0x000fe200078ec0ff */
[----:B------:R0:W-:Y:S01]  /*5160*/  STL [R1+0x18], R28 ;  /* 0x0000181c01007387 */ /* 0x0001e20000100800 */
[----:B------:R-:W-:-:S03]  /*5170*/  LOP3.LUT P0, R24, R22, 0x1f, RZ, 0xc0, !PT ;  /* 0x0000001f16187812 */ /* 0x000fc6000780c0ff */
[----:B------:R-:W-:-:S05]  /*5180*/  VIADD R14, R14, 0xffffff80 ;  /* 0xffffff800e0e7836 */ /* 0x000fca0000000000 */
[----:B------:R-:W-:-:S05]  /*5190*/  SHF.R.U32.HI R14, RZ, 0x5, R14 ;  /* 0x00000005ff0e7819 */ /* 0x000fca000001160e */
[----:B------:R-:W-:-:S05]  /*51a0*/  IMAD R26, R14, -0x4, R1 ;  /* 0xfffffffc0e1a7824 */ /* 0x000fca00078e0201 */
[----:B------:R-:W2:Y:S04]  /*51b0*/  @P0 LDL R17, [R26+0x10] ;  /* 0x000010001a110983 */ /* 0x000ea80000100800 */
[----:B------:R-:W3:Y:S04]  /*51c0*/  LDL R15, [R26+0x14] ;  /* 0x000014001a0f7983 */ /* 0x000ee80000100800 */
[----:B------:R-:W4:Y:S01]  /*51d0*/  LDL R22, [R26+0x18] ;  /* 0x000018001a167983 */ /* 0x000f220000100800 */
[----:B------:R-:W-:Y:S01]  /*51e0*/  @P0 IADD3 R14, -R24, 0x20, RZ ;  /* 0x00000020180e0810 */ /* 0x000fe20007ffe1ff */
[----:B------:R-:W-:Y:S01]  /*51f0*/  UMOV UR8, 0x54442d19 ;  /* 0x54442d1900087882 */ /* 0x000fe20000000000 */
[----:B------:R-:W-:-:S02]  /*5200*/  UMOV UR9, 0x3bf921fb ;  /* 0x3bf921fb00097882 */ /* 0x000fc40000000000 */
[-C--:B--2---:R-:W-:Y:S02]  /*5210*/  @P0 SHF.R.U32.HI R25, RZ, R14.reuse, R17 ;  /* 0x0000000eff190219 */ /* 0x084fe40000011611 */
[----:B---3--:R-:W-:Y:S02]  /*5220*/  @P0 SHF.R.U32.HI R17, RZ, R14, R15 ;  /* 0x0000000eff110219 */ /* 0x008fe4000001160f */
[-C--:B------:R-:W-:Y:S02]  /*5230*/  @P0 SHF.L.U32 R14, R15, R24.reuse, RZ ;  /* 0x000000180f0e0219 */ /* 0x080fe400000006ff */
[----:B----4-:R-:W-:-:S03]  /*5240*/  @P0 SHF.L.U32 R16, R22, R24, RZ ;  /* 0x0000001816100219 */ /* 0x010fc600000006ff */
[----:B------:R-:W-:Y:S02]  /*5250*/  @P0 IMAD.IADD R15, R14, 0x1, R25 ;  /* 0x000000010e0f0824 */ /* 0x000fe400078e0219 */
[----:B------:R-:W-:-:S05]  /*5260*/  @P0 IMAD.IADD R22, R16, 0x1, R17 ;  /* 0x0000000110160824 */ /* 0x000fca00078e0211 */
[C---:B------:R-:W-:Y:S02]  /*5270*/  SHF.L.W.U32.HI R24, R15.reuse, 0x2, R22 ;  /* 0x000000020f187819 */ /* 0x040fe40000010e16 */
[----:B------:R-:W-:Y:S02]  /*5280*/  SHF.L.U32 R15, R15, 0x2, RZ ;  /* 0x000000020f0f7819 */ /* 0x000fe400000006ff */
        /* <DEDUP_REMOVED lines=14> */
.L_x_45:
[----:B------:R-:W-:Y:S05]  /*5370*/  BSYNC B0 ;  /* 0x0000000000007941 */ /* 0x000fea0003800000 */
.L_x_44:
[----:B------:R-:W-:Y:S01]  /*5380*/  FSETP.GT.AND P0, PT, |R23|, 8.50705917302346158658e+37, PT ;  /* 0x7e8000001700780b */ /* 0x000fe20003f04200 */
[----:B------:R-:W-:Y:S01]  /*5390*/  FMUL R16, R21, 0.25 ;  /* 0x3e80000015107820 */ /* 0x000fe20000400000 */
[----:B------:R-:W-:Y:S01]  /*53a0*/  FSETP.GEU.AND P1, PT, |R23|, 1.175494350822287508e-38, PT ;  /* 0x008000001700780b */ /* 0x000fe20003f2e200 */
[----:B------:R-:W-:Y:S01]  /*53b0*/  BSSY B0, `(.L_x_47) ;  /* 0x000005c000007945 */ /* 0x000fe20003800000 */
[----:B------:R-:W-:Y:S02]  /*53c0*/  LOP3.LUT R15, R25, 0x1, RZ, 0xc0, !PT ;  /* 0x00000001190f7812 */ /* 0x000fe400078ec0ff */
[----:B------:R-:W-:Y:S01]  /*53d0*/  FSEL R7, R16, R21, P0 ;  /* 0x0000001510077208 */ /* 0x000fe20000000000 */
[----:B------:R-:W-:Y:S01]  /*53e0*/  FMUL.FTZ R16, R14, R14 ;  /* 0x0000000e0e107220 */ /* 0x000fe20000410000 */
[----:B------:R-:W-:-:S05]  /*53f0*/  MOV R26, 0x3c0885e4 ;  /* 0x3c0885e4001a7802 */ /* 0x000fca0000000f00 */
[----:B------:R-:W-:Y:S01]  /*5400*/  @P0 FMUL R23, R23, 0.25 ;  /* 0x3e80000017170820 */ /* 0x000fe20000400000 */
[----:B------:R-:W-:Y:S01]  /*5410*/  ISETP.NE.U32.AND P0, PT, R15, 0x1, PT ;  /* 0x000000010f00780c */ /* 0x000fe20003f05070 */
[----:B------:R-:W-:Y:S02]  /*5420*/  @!P1 FMUL R7, R7, 16777216 ;  /* 0x4b80000007079820 */ /* 0x000fe40000400000 */
[----:B------:R-:W-:Y:S01]  /*5430*/  @!P1 FMUL R23, R23, 16777216 ;  /* 0x4b80000017179820 */ /* 0x000fe20000400000 */
[----:B------:R-:W-:-:S03]  /*5440*/  LOP3.LUT P1, RZ, R25, 0x2, RZ, 0xc0, !PT ;  /* 0x0000000219ff7812 */ /* 0x000fc6000782c0ff */
[----:B------:R-:W0:Y:S06]  /*5450*/  MUFU.RCP R22, R23 ;  /* 0x0000001700167308 */ /* 0x000e2c0000001000 */
[----:B------:R-:W-:Y:S02]  /*5460*/  @!P0 IMAD.MOV.U32 R15, RZ, RZ, 0x37cbac00 ;  /* 0x37cbac00ff0f8424 */ /* 0x000fe400078e00ff */
[----:B------:R-:W-:Y:S02]  /*5470*/  @!P0 IMAD.MOV.U32 R26, RZ, RZ, 0x3d2aaabb ;  /* 0x3d2aaabbff1a8424 */ /* 0x000fe400078e00ff */
[----:B0-----:R-:W-:Y:S01]  /*5480*/  FMUL R22, R22, R7 ;  /* 0x0000000716167220 */ /* 0x001fe20000400000 */
[----:B------:R-:W-:-:S02]  /*5490*/  IMAD.MOV.U32 R7, RZ, RZ, -0x46b2bead ;  /* 0xb94d4153ff077424 */ /* 0x000fc400078e00ff */
[----:B------:R-:W-:Y:S01]  /*54a0*/  @!P0 FFMA.FTZ R7, R16, R15, -0.0013887860113754868507 ;  /* 0xbab607ed10078423 */ /* 0x000fe2000001000f */
[----:B------:R-:W-:Y:S02]  /*54b0*/  IMAD.MOV.U32 R15, RZ, RZ, -0x41d55558 ;  /* 0xbe2aaaa8ff0f7424 */ /* 0x000fe400078e00ff */
[C---:B------:R-:W-:Y:S01]  /*54c0*/  FMUL R24, R22.reuse, 0.63661974668502807617 ;  /* 0x3f22f98316187820 */ /* 0x040fe20000400000 */
[----:B------:R-:W-:Y:S01]  /*54d0*/  FADD.FTZ R17, |R22|, -RZ ;  /* 0x800000ff16117221 */ /* 0x000fe20000010200 */
[----:B------:R-:W-:Y:S01]  /*54e0*/  FFMA.FTZ R26, R16, R7, R26 ;  /* 0x00000007101a7223 */ /* 0x000fe2000001001a */
[----:B------:R-:W-:Y:S02]  /*54f0*/  @!P0 MOV R15, 0xbeffffff ;  /* 0xbeffffff000f8802 */ /* 0x000fe40000000f00 */
[----:B------:R-:W-:Y:S01]  /*5500*/  FSEL R7, R14, 1, P0 ;  /* 0x3f8000000e077808 */ /* 0x000fe20000000000 */
[----:B------:R-:W0:Y:S01]  /*5510*/  F2I.FTZ.NTZ R24, R24 ;  /* 0x0000001800187305 */ /* 0x000e220000213100 */
[----:B------:R-:W-:Y:S01]  /*5520*/  FSETP.GE.AND P0, PT, R17, 105615, PT ;  /* 0x47ce47801100780b */ /* 0x000fe20003f06000 */
[----:B------:R-:W-:-:S02]  /*5530*/  FFMA.FTZ R26, R16, R26, R15 ;  /* 0x0000001a101a7223 */ /* 0x000fc4000001000f */
[----:B------:R-:W-:-:S04]  /*5540*/  FFMA.FTZ R16, R16, R7, RZ ;  /* 0x0000000710107223 */ /* 0x000fc800000100ff */
        /* <DEDUP_REMOVED lines=15> */
[----:B------:R-:W-:Y:S01]  /*5640*/  MOV R23, R1 ;  /* 0x0000000100177202 */ /* 0x000fe20000000f00 */
[----:B------:R-:W-:Y:S01]  /*5650*/  IMAD.MOV.U32 R26, RZ, RZ, RZ ;  /* 0x000000ffff1a7224 */ /* 0x000fe200078e00ff */
[----:B------:R-:W-:Y:S01]  /*5660*/  LOP3.LUT R27, R27, 0x80000000, RZ, 0xfc, !PT ;  /* 0x800000001b1b7812 */ /* 0x000fe200078efcff */
[----:B------:R-:W-:-:S06]  /*5670*/  ULDC.64 UR8, c[0x4][0x8] ;  /* 0x0100020000087ab9 */ /* 0x000fcc0000000a00 */
.L_x_49:
[----:B------:R-:W-:-:S04]  /*5680*/  IADD3 R14, P0, R25, UR8, RZ ;  /* 0x00000008190e7c10 */ /* 0x000fc8000ff1e0ff */
[----:B------:R-:W-:-:S05]  /*5690*/  IADD3.X R15, R26, UR9, RZ, P0, !PT ;  /* 0x000000091a0f7c10 */ /* 0x000fca00087fe4ff */
[----:B------:R0:W2:Y:S01]  /*56a0*/  LDG.E.CONSTANT R16, desc[UR6][R14.64] ;  /* 0x000000060e107981 */ /* 0x0000a2000c1e9900 */
[----:B------:R-:W-:-:S04]  /*56b0*/  IADD3 R25, P1, R25, 0x4, RZ ;  /* 0x0000000419197810 */ /* 0x000fc80007f3e0ff */
[----:B------:R-:W-:Y:S02]  /*56c0*/  ISETP.NE.U32.AND P0, PT, R25, 0x18, PT ;  /* 0x000000181900780c */ /* 0x000fe40003f05070 */
[----:B------:R-:W-:Y:S01]  /*56d0*/  IADD3.X R26, RZ, R26, RZ, P1, !PT ;  /* 0x0000001aff1a7210 */ /* 0x000fe20000ffe4ff */
[----:B0-----:R-:W-:-:S03]  /*56e0*/  IMAD.MOV.U32 R14, RZ, RZ, R17 ;  /* 0x000000ffff0e7224 */ /* 0x001fc600078e0011 */
[----:B------:R-:W-:Y:S01]  /*56f0*/  ISETP.NE.AND.EX P0, PT, R26, RZ, PT, P0 ;  /* 0x000000ff1a00720c */ /* 0x000fe20003f05300 */
[----:B------:R-:W-:Y:S02]  /*5700*/  IMAD.MOV.U32 R15, RZ, RZ, RZ ;  /* 0x000000ffff0f7224 */ /* 0x000fe400078e00ff */
[----:B--2---:R-:W-:-:S05]  /*5710*/  IMAD.WIDE.U32 R16, R27, R16, R14 ;  /* 0x000000101b107225 */ /* 0x004fca00078e000e */
[----:B------:R0:W-:Y:S02]  /*5720*/  STL [R23], R16 ;  /* 0x0000001017007387 */ /* 0x0001e40000100800 */
[----:B0-----:R-:W-:-:S03]  /*5730*/  VIADD R23, R23, 0x4 ;  /* 0x0000000417177836 */ /* 0x001fc60000000000 */
        /* <DEDUP_REMOVED lines=14> */
[-C--:B---3--:R-:W-:Y:S02]  /*5820*/  @P0 SHF.L.U32 R24, R14, R26.reuse, RZ ;  /* 0x0000001a0e180219 */ /* 0x088fe400000006ff */
[----:B------:R-:W-:Y:S02]  /*5830*/  @P0 SHF.R.U32.HI R15, RZ, R15, R14 ;  /* 0x0000000fff0f0219 */ /* 0x000fe4000001160e */
[----:B----4-:R-:W-:Y:S01]  /*5840*/  @P0 SHF.L.U32 R16, R23, R26, RZ ;  /* 0x0000001a17100219 */ /* 0x010fe200000006ff */
[----:B------:R-:W-:-:S03]  /*5850*/  @P0 IMAD.IADD R14, R24, 0x1, R25 ;  /* 0x00000001180e0824 */ /* 0x000fc600078e0219 */
[----:B------:R-:W-:-:S04]  /*5860*/  @P0 IADD3 R23, R16, R15, RZ ;  /* 0x0000000f10170210 */ /* 0x000fc80007ffe0ff */
        /* <DEDUP_REMOVED lines=16> */
.L_x_48:
[----:B------:R-:W-:Y:S05]  /*5970*/  BSYNC B0 ;  /* 0x0000000000007941 */ /* 0x000fea0003800000 */
.L_x_47:
[----:B------:R-:W-:Y:S01]  /*5980*/  VIADD R19, R19, 0x1 ;  /* 0x0000000113137836 */ /* 0x000fe20000000000 */
[----:B------:R-:W-:Y:S01]  /*5990*/  LOP3.LUT R14, R24, 0x1, RZ, 0xc0, !PT ;  /* 0x00000001180e7812 */ /* 0x000fe200078ec0ff */
[----:B------:R-:W-:Y:S01]  /*59a0*/  IMAD.MOV.U32 R26, RZ, RZ, 0x3c0885e4 ;  /* 0x3c0885e4ff1a7424 */ /* 0x000fe200078e00ff */
[----:B------:R-:W-:Y:S01]  /*59b0*/  MOV R15, 0xb94d4153 ;  /* 0xb94d4153000f7802 */ /* 0x000fe20000000f00 */
[----:B------:R-:W-:Y:S01]  /*59c0*/  BSSY B0, `(.L_x_50) ;  /* 0x000004b000007945 */ /* 0x000fe20003800000 */
[----:B------:R-:W-:Y:S02]  /*59d0*/  I2FP.F32.S32 R19, R19 ;  /* 0x0000001300137245 */ /* 0x000fe40000201400 */
[----:B------:R-:W-:Y:S01]  /*59e0*/  ISETP.NE.U32.AND P1, PT, R14, 0x1, PT ;  /* 0x000000010e00780c */ /* 0x000fe20003f25070 */
[----:B------:R-:W-:Y:S01]  /*59f0*/  FMUL.FTZ R14, R25, R25 ;  /* 0x00000019190e7220 */ /* 0x000fe20000410000 */
[----:B------:R-:W-:Y:S01]  /*5a00*/  IADD3 R20, R20, 0x1, RZ ;  /* 0x0000000114147810 */ /* 0x000fe20007ffe0ff */
[----:B------:R-:W-:Y:S01]  /*5a10*/  FMUL R19, R19, 0.5 ;  /* 0x3f00000013137820 */ /* 0x000fe20000400000 */
[----:B------:R-:W-:-:S02]  /*5a20*/  FSEL R25, R25, 1, P1 ;  /* 0x3f80000019197808 */ /* 0x000fc40000800000 */
[----:B------:R-:W-:-:S03]  /*5a30*/  I2FP.F32.S32 R20, R20 ;  /* 0x0000001400147245 */ /* 0x000fc60000201400 */
[----:B------:R-:W0:Y:S04]  /*5a40*/  FRND.FTZ.FLOOR R19, R19 ;  /* 0x0000001300137307 */ /* 0x000e280000215000 */
[----:B------:R-:W-:Y:S01]  /*5a50*/  @!P1 IMAD.MOV.U32 R27, RZ, RZ, 0x37cbac00 ;  /* 0x37cbac00ff1b9424 */ /* 0x000fe200078e00ff */
[----:B------:R-:W-:-:S03]  /*5a60*/  @!P1 MOV R26, 0x3d2aaabb ;  /* 0x3d2aaabb001a9802 */ /* 0x000fc60000000f00 */
[----:B------:R-:W-:-:S04]  /*5a70*/  @!P1 FFMA.FTZ R15, R14, R27, -0.0013887860113754868507 ;  /* 0xbab607ed0e0f9423 */ /* 0x000fc8000001001b */
[----:B------:R-:W-:Y:S01]  /*5a80*/  FFMA.FTZ R26, R14, R15, R26 ;  /* 0x0000000f0e1a7223 */ /* 0x000fe2000001001a */
[----:B0-----:R-:W-:Y:S01]  /*5a90*/  FADD R16, R19, R19 ;  /* 0x0000001313107221 */ /* 0x001fe20000000000 */
[----:B------:R-:W-:Y:S02]  /*5aa0*/  IMAD.MOV.U32 R19, RZ, RZ, -0x41d55558 ;  /* 0xbe2aaaa8ff137424 */ /* 0x000fe400078e00ff */
[----:B------:R-:W-:Y:S02]  /*5ab0*/  @!P1 IMAD.MOV.U32 R19, RZ, RZ, -0x41000001 ;  /* 0xbeffffffff139424 */ /* 0x000fe400078e00ff */
[----:B------:R-:W-:Y:S02]  /*5ac0*/  FMUL R16, R16, 0.0078125 ;  /* 0x3c00000010107820 */ /* 0x000fe40000400000 */
[----:B------:R-:W-:Y:S02]  /*5ad0*/  FFMA.FTZ R19, R14, R26, R19 ;  /* 0x0000001a0e137223 */ /* 0x000fe40000010013 */
[C---:B------:R-:W-:Y:S01]  /*5ae0*/  FADD.FTZ R17, |R16|.reuse, -RZ ;  /* 0x800000ff10117221 */ /* 0x040fe20000010200 */
[----:B------:R-:W-:Y:S01]  /*5af0*/  FMUL R23, R16, 0.0001220703125 ;  /* 0x3900000010177820 */ /* 0x000fe20000400000 */
[----:B------:R-:W-:-:S03]  /*5b00*/  FFMA.FTZ R26, R14, R25, RZ ;  /* 0x000000190e1a7223 */ /* 0x000fc600000100ff */
[----:B------:R-:W-:Y:S01]  /*5b10*/  FSETP.GT.AND P0, PT, R17, 9.99999979021476795361e+33, PT ;  /* 0x77f684df1100780b */ /* 0x000fe20003f04000 */
[----:B------:R-:W-:-:S03]  /*5b20*/  FFMA.FTZ R19, R26, R19, R25 ;  /* 0x000000131a137223 */ /* 0x000fc60000010019 */
[----:B------:R-:W-:-:S05]  /*5b30*/  FSEL R23, R23, R16, P0 ;  /* 0x0000001017177208 */ /* 0x000fca0000000000 */
[----:B------:R-:W-:-:S04]  /*5b40*/  FMUL.FTZ R22, R23, UR4 ;  /* 0x0000000417167c20 */ /* 0x000fc80008410000 */
[----:B------:R-:W-:-:S04]  /*5b50*/  FFMA.FTZ R28, R23, UR4, -R22 ;  /* 0x00000004171c7c23 */ /* 0x000fc80008010816 */
[----:B------:R-:W-:-:S04]  /*5b60*/  FFMA.FTZ R15, R23, UR5, R28 ;  /* 0x00000005170f7c23 */ /* 0x000fc8000801001c */
[----:B------:R-:W-:-:S04]  /*5b70*/  FFMA.FTZ R23, RZ, UR4, R15 ;  /* 0x00000004ff177c23 */ /* 0x000fc8000801000f */
[----:B------:R-:W-:-:S05]  /*5b80*/  FADD.FTZ R15, R22, R23 ;  /* 0x00000017160f7221 */ /* 0x000fca0000010000 */
[----:B------:R-:W-:-:S04]  /*5b90*/  ISETP.NE.AND P0, PT, R15, 0x42b17218, PT ;  /* 0x42b172180f00780c */ /* 0x000fc80003f05270 */
[----:B------:R-:W-:-:S05]  /*5ba0*/  FSEL R14, R15, 88.72283172607421875, P0 ;  /* 0x42b172170f0e7808 */ /* 0x000fca0000000000 */
[----:B------:R-:W-:-:S04]  /*5bb0*/  FMUL.FTZ R26, R14, 1.4426950216293334961 ;  /* 0x3fb8aa3b0e1a7820 */ /* 0x000fc80000410000 */
[----:B------:R0:W1:Y:S02]  /*5bc0*/  FRND.TRUNC R25, R26 ;  /* 0x0000001a00197307 */ /* 0x000064000020d000 */
[----:B0-----:R-:W-:Y:S01]  /*5bd0*/  FMUL R26, R20, 0.5 ;  /* 0x3f000000141a7820 */ /* 0x001fe20000400000 */
[----:B-1----:R-:W-:Y:S01]  /*5be0*/  FADD.FTZ R27, |R25|, -RZ ;  /* 0x800000ff191b7221 */ /* 0x002fe20000010200 */
[----:B------:R-:W-:-:S04]  /*5bf0*/  LOP3.LUT R28, R12, 0x80000000, R25, 0xb8, !PT ;  /* 0x800000000c1c7812 */ /* 0x000fc800078eb819 */
[----:B------:R-:W0:Y:S01]  /*5c00*/  FRND.FTZ.FLOOR R26, R26 ;  /* 0x0000001a001a7307 */ /* 0x000e220000215000 */
[----:B------:R-:W-:-:S04]  /*5c10*/  FSETP.GT.AND P0, PT, R27, 126, PT ;  /* 0x42fc00001b00780b */ /* 0x000fc80003f04000 */
[----:B------:R-:W-:-:S05]  /*5c20*/  FSEL R25, R28, R25, P0 ;  /* 0x000000191c197208 */ /* 0x000fca0000000000 */
[----:B------:R-:W-:-:S04]  /*5c30*/  FFMA.FTZ R14, R25, -0.69314718246459960938, R14 ;  /* 0xbf317218190e7823 */ /* 0x000fc8000001000e */
[C---:B------:R-:W-:Y:S01]  /*5c40*/  FFMA.FTZ R14, R25.reuse, 1.9046542121259335545e-09, R14 ;  /* 0x3102e308190e7823 */ /* 0x040fe2000001000e */
[----:B------:R-:W-:-:S03]  /*5c50*/  FADD R25, R25, 12583039 ;  /* 0x4b40007f19197421 */ /* 0x000fc60000000000 */
[----:B------:R-:W-:Y:S01]  /*5c60*/  FMUL R27, R14, 1.4426950216293334961 ;  /* 0x3fb8aa3b0e1b7820 */ /* 0x000fe20000400000 */
[----:B------:R-:W-:Y:S02]  /*5c70*/  IMAD.SHL.U32 R14, R25, 0x800000, RZ ;  /* 0x00800000190e7824 */ /* 0x000fe400078e00ff */
[----:B0-----:R-:W-:-:S03]  /*5c80*/  FADD R25, R26, R26 ;  /* 0x0000001a1a197221 */ /* 0x001fc60000000000 */
[----:B------:R-:W0:Y:S01]  /*5c90*/  MUFU.EX2 R27, R27 ;  /* 0x0000001b001b7308 */ /* 0x000e220000000800 */
[----:B------:R-:W-:-:S04]  /*5ca0*/  FMUL R25, R25, 0.0078125 ;  /* 0x3c00000019197820 */ /* 0x000fc80000400000 */
[C---:B------:R-:W-:Y:S01]  /*5cb0*/  FADD.FTZ R20, |R25|.reuse, -RZ ;  /* 0x800000ff19147221 */ /* 0x040fe20000010200 */
[----:B------:R-:W-:-:S04]  /*5cc0*/  FMUL R28, R25, 0.0001220703125 ;  /* 0x39000000191c7820 */ /* 0x000fc80000400000 */
[----:B------:R-:W-:Y:S01]  /*5cd0*/  FSETP.GT.AND P0, PT, R20, 9.99999979021476795361e+33, PT ;  /* 0x77f684df1400780b */ /* 0x000fe20003f04000 */
[----:B0-----:R-:W-:-:S03]  /*5ce0*/  FMUL R14, R14, R27 ;  /* 0x0000001b0e0e7220 */ /* 0x001fc60000400000 */
[----:B------:R-:W-:Y:S02]  /*5cf0*/  FSEL R27, R28, R25, P0 ;  /* 0x000000191c1b7208 */ /* 0x000fe40000000000 */
[----:B------:R-:W-:-:S04]  /*5d00*/  FSETP.NEU.AND P1, PT, R14, +INF , PT ;  /* 0x7f8000000e00780b */ /* 0x000fc80003f2d000 */
[----:B------:R-:W-:-:S09]  /*5d10*/  ISETP.NE.OR P2, PT, R15, 0x42b17218, !P1 ;  /* 0x42b172180f00780c */ /* 0x000fd20004f45670 */
[----:B------:R-:W-:Y:S01]  /*5d20*/  @P1 FADD.FTZ R22, R22, -R15 ;  /* 0x8000000f16161221 */ /* 0x000fe20000010000 */
[----:B------:R-:W-:-:S03]  /*5d30*/  IMAD.MOV.U32 R15, RZ, RZ, 0x7f800000 ;  /* 0x7f800000ff0f7424 */ /* 0x000fc600078e00ff */
[----:B------:R-:W-:Y:S01]  /*5d40*/  @P1 FADD.FTZ R23, R23, R22 ;  /* 0x0000001617171221 */ /* 0x000fe20000010000 */
[----:B------:R-:W-:-:S03]  /*5d50*/  FMUL.FTZ R22, R27, UR4 ;  /* 0x000000041b167c20 */ /* 0x000fc60008410000 */
[----:B------:R-:W-:-:S04]  /*5d60*/  @!P2 FADD R23, R23, 7.62939453125e-06 ;  /* 0x370000001717a421 */ /* 0x000fc80000000000 */
[----:B------:R-:W-:Y:S01]  /*5d70*/  @P1 FFMA.FTZ R15, R14, R23, R14 ;  /* 0x000000170e0f1223 */ /* 0x000fe2000001000e */
[----:B------:R-:W-:Y:S01]  /*5d80*/  FFMA.FTZ R14, R27, UR4, -R22 ;  /* 0x000000041b0e7c23 */ /* 0x000fe20008010816 */
[----:B------:R-:W-:-:S03]  /*5d90*/  FADD R23, R17, 10000 ;  /* 0x461c400011177421 */ /* 0x000fc60000000000 */
[----:B------:R-:W-:Y:S02]  /*5da0*/  FFMA.FTZ R14, R27, UR5, R14 ;  /* 0x000000051b0e7c23 */ /* 0x000fe4000801000e */
[----:B------:R-:W-:Y:S02]  /*5db0*/  ISETP.GE.AND P0, PT, R23, 0x7f800000, PT ;  /* 0x7f8000001700780c */ /* 0x000fe40003f06270 */
        /* <DEDUP_REMOVED lines=11> */
.L_x_51:
[----:B------:R-:W-:Y:S05]  /*5e70*/  BSYNC B0 ;  /* 0x0000000000007941 */ /* 0x000fea0003800000 */
.L_x_50:
[----:B------:R-:W-:Y:S01]  /*5e80*/  FMUL.FTZ R17, R14, 1.4426950216293334961 ;  /* 0x3fb8aa3b0e117820 */ /* 0x000fe20000410000 */
[----:B------:R-:W-:Y:S01]  /*5e90*/  FSETP.NEU.AND P1, PT, R16, RZ, PT ;  /* 0x000000ff1000720b */ /* 0x000fe20003f2d000 */
[----:B------:R-:W-:Y:S01]  /*5ea0*/  BSSY B0, `(.L_x_52) ;  /* 0x0000021000007945 */ /* 0x000fe20003800000 */
[----:B------:R-:W-:Y:S02]  /*5eb0*/  FSETP.NEU.AND P2, PT, R25, RZ, PT ;  /* 0x000000ff1900720b */ /* 0x000fe40003f4d000 */
[----:B------:R-:W-:Y:S01]  /*5ec0*/  FSEL R15, R15, 1, P1 ;  /* 0x3f8000000f0f7808 */ /* 0x000fe20000800000 */
[----:B------:R-:W0:Y:S03]  /*5ed0*/  FRND.TRUNC R17, R17 ;  /* 0x0000001100117307 */ /* 0x000e26000020d000 */
[----:B------:R-:W-:Y:S01]  /*5ee0*/  FSETP.GT.AND P1, PT, |R15|, 8.50705917302346158658e+37, PT ;  /* 0x7e8000000f00780b */ /* 0x000fe20003f24200 */
[----:B0-----:R-:W-:Y:S01]  /*5ef0*/  FADD.FTZ R16, |R17|, -RZ ;  /* 0x800000ff11107221 */ /* 0x001fe20000010200 */
[----:B------:R-:W-:-:S04]  /*5f00*/  LOP3.LUT R12, R12, 0x80000000, R17, 0xb8, !PT ;  /* 0x800000000c0c7812 */ /* 0x000fc800078eb811 */
[----:B------:R-:W-:-:S04]  /*5f10*/  FSETP.GT.AND P0, PT, R16, 126, PT ;  /* 0x42fc00001000780b */ /* 0x000fc80003f04000 */
[----:B------:R-:W-:Y:S01]  /*5f20*/  FSEL R29, R12, R17, P0 ;  /* 0x000000110c1d7208 */ /* 0x000fe20000000000 */
[----:B------:R-:W-:Y:S01]  /*5f30*/  FADD R12, R20, 10000 ;  /* 0x461c4000140c7421 */ /* 0x000fe20000000000 */
[----:B------:R-:W-:-:S03]  /*5f40*/  FSETP.GEU.AND P0, PT, |R15|, 1.175494350822287508e-38, PT ;  /* 0x008000000f00780b */ /* 0x000fc60003f0e200 */
[C---:B------:R-:W-:Y:S01]  /*5f50*/  FFMA.FTZ R14, R29.reuse, -0.69314718246459960938, R14 ;  /* 0xbf3172181d0e7823 */ /* 0x040fe2000001000e */
[----:B------:R-:W-:Y:S01]  /*5f60*/  ISETP.GE.AND P4, PT, R12, 0x7f800000, PT ;  /* 0x7f8000000c00780c */ /* 0x000fe20003f86270 */
[----:B------:R-:W-:Y:S02]  /*5f70*/  IMAD.MOV.U32 R12, RZ, RZ, 0x7f800000 ;  /* 0x7f800000ff0c7424 */ /* 0x000fe400078e00ff */
[C---:B------:R-:W-:Y:S01]  /*5f80*/  FFMA.FTZ R14, R29.reuse, 1.9046542121259335545e-09, R14 ;  /* 0x3102e3081d0e7823 */ /* 0x040fe2000001000e */
[----:B------:R-:W-:-:S03]  /*5f90*/  FADD R29, R29, 12583039 ;  /* 0x4b40007f1d1d7421 */ /* 0x000fc60000000000 */
[----:B------:R-:W-:Y:S02]  /*5fa0*/  FMUL R14, R14, 1.4426950216293334961 ;  /* 0x3fb8aa3b0e0e7820 */ /* 0x000fe40000400000 */
[----:B------:R-:W-:-:S04]  /*5fb0*/  SHF.L.U32 R29, R29, 0x17, RZ ;  /* 0x000000171d1d7819 */ /* 0x000fc800000006ff */
[----:B------:R-:W0:Y:S02]  /*5fc0*/  MUFU.EX2 R14, R14 ;  /* 0x0000000e000e7308 */ /* 0x000e240000000800 */
[----:B0-----:R-:W-:-:S05]  /*5fd0*/  FMUL R29, R29, R14 ;  /* 0x0000000e1d1d7220 */ /* 0x001fca0000400000 */
[----:B------:R-:W-:-:S04]  /*5fe0*/  FSETP.NEU.AND P3, PT, R29, +INF , PT ;  /* 0x7f8000001d00780b */ /* 0x000fc80003f6d000 */
[----:B------:R-:W-:-:S09]  /*5ff0*/  ISETP.NE.OR P5, PT, R23, 0x42b17218, !P3 ;  /* 0x42b172181700780c */ /* 0x000fd20005fa5670 */
[----:B------:R-:W-:-:S04]  /*6000*/  @P3 FADD.FTZ R22, R22, -R23 ;  /* 0x8000001716163221 */ /* 0x000fc80000010000 */
[----:B------:R-:W-:-:S04]  /*6010*/  @P3 FADD.FTZ R22, R27, R22 ;  /* 0x000000161b163221 */ /* 0x000fc80000010000 */
[----:B------:R-:W-:-:S04]  /*6020*/  @!P5 FADD R22, R22, 7.62939453125e-06 ;  /* 0x370000001616d421 */ /* 0x000fc80000000000 */
        /* <DEDUP_REMOVED lines=8> */
.L_x_53:
[----:B------:R-:W-:Y:S05]  /*60b0*/  BSYNC B0 ;  /* 0x0000000000007941 */ /* 0x000fea0003800000 */
.L_x_52:
[----:B------:R-:W-:Y:S01]  /*60c0*/  @P1 FMUL R15, R15, 0.25 ;  /* 0x3e8000000f0f1820 */ /* 0x000fe20000400000 */
[----:B------:R-:W-:Y:S01]  /*60d0*/  FMUL R20, R21, 0.25 ;  /* 0x3e80000015147820 */ /* 0x000fe20000400000 */
[----:B------:R-:W-:Y:S01]  /*60e0*/  FSEL R14, R12, 1, P2 ;  /* 0x3f8000000c0e7808 */ /* 0x000fe20001000000 */
[----:B------:R-:W-:Y:S01]  /*60f0*/  BSSY B0, `(.L_x_54) ;  /* 0x0000029000007945 */ /* 0x000fe20003800000 */
[----:B------:R-:W-:Y:S02]  /*6100*/  @!P0 FMUL R15, R15, 16777216 ;  /* 0x4b8000000f0f8820 */ /* 0x000fe40000400000 */
[----:B------:R-:W-:Y:S02]  /*6110*/  FSEL R12, R20, R21, P1 ;  /* 0x00000015140c7208 */ /* 0x000fe40000800000 */
[C---:B------:R-:W-:Y:S02]  /*6120*/  FSETP.GT.AND P2, PT, |R14|.reuse, 8.50705917302346158658e+37, PT ;  /* 0x7e8000000e00780b */ /* 0x040fe40003f44200 */
[----:B------:R-:W0:Y:S01]  /*6130*/  MUFU.RCP R15, R15 ;  /* 0x0000000f000f7308 */ /* 0x000e220000001000 */
[----:B------:R-:W-:Y:S01]  /*6140*/  FSETP.GEU.AND P3, PT, |R14|, 1.175494350822287508e-38, PT ;  /* 0x008000000e00780b */ /* 0x000fe20003f6e200 */
[----:B------:R-:W-:Y:S01]  /*6150*/  @!P0 FMUL R12, R12, 16777216 ;  /* 0x4b8000000c0c8820 */ /* 0x000fe20000400000 */
[----:B------:R-:W-:-:S02]  /*6160*/  LOP3.LUT P1, RZ, R24, 0x2, RZ, 0xc0, !PT ;  /* 0x0000000218ff7812 */ /* 0x000fc4000782c0ff */
[----:B------:R-:W-:-:S06]  /*6170*/  FSEL R21, R20, R21, P2 ;  /* 0x0000001514157208 */ /* 0x000fcc0001000000 */
[----:B------:R-:W-:-:S03]  /*6180*/  @P2 FMUL R14, R14, 0.25 ;  /* 0x3e8000000e0e2820 */ /* 0x000fc60000400000 */
[----:B------:R-:W-:Y:S01]  /*6190*/  @!P3 FMUL R21, R21, 16777216 ;  /* 0x4b8000001515b820 */ /* 0x000fe20000400000 */
[----:B0-----:R-:W-:Y:S01]  /*61a0*/  FMUL R17, R15, R12 ;  /* 0x0000000c0f117220 */ /* 0x001fe20000400000 */
[----:B------:R-:W-:Y:S01]  /*61b0*/  @!P3 FMUL R14, R14, 16777216 ;  /* 0x4b8000000e0eb820 */ /* 0x000fe20000400000 */
[----:B------:R-:W-:Y:S02]  /*61c0*/  @P1 FFMA.FTZ R19, R19, -1, RZ ;  /* 0xbf80000013131823 */ /* 0x000fe400000100ff */
[----:B------:R-:W-:Y:S01]  /*61d0*/  FADD.FTZ R16, |R17|, -RZ ;  /* 0x800000ff11107221 */ /* 0x000fe20000010200 */
[----:B------:R-:W0:Y:S04]  /*61e0*/  MUFU.RCP R12, R14 ;  /* 0x0000000e000c7308 */ /* 0x000e280000001000 */
[----:B------:R-:W-:-:S04]  /*61f0*/  FSETP.NEU.AND P0, PT, R16, +INF , PT ;  /* 0x7f8000001000780b */ /* 0x000fc80003f0d000 */
[----:B------:R-:W-:Y:S01]  /*6200*/  FSETP.LTU.OR P0, PT, R16, 105615, !P0 ;  /* 0x47ce47801000780b */ /* 0x000fe20004709400 */
[----:B0-----:R-:W-:-:S12]  /*6210*/  FMUL R12, R12, R21 ;  /* 0x000000150c0c7220 */ /* 0x001fd80000400000 */
[----:B------:R-:W-:Y:S05]  /*6220*/  @P0 BRA `(.L_x_55) ;  /* 0x0000000000540947 */ /* 0x000fea0003800000 */
[----:B------:R-:W-:Y:S01]  /*6230*/  IMAD.SHL.U32 R14, R17, 0x100, RZ ;  /* 0x00000100110e7824 */ /* 0x000fe200078e00ff */
[----:B------:R-:W-:Y:S01]  /*6240*/  HFMA2.MMA R20, -RZ, RZ, 0, 0 ;  /* 0x00000000ff147435 */ /* 0x000fe200000001ff */
[----:B------:R-:W-:Y:S01]  /*6250*/  CS2R R22, SRZ ;  /* 0x0000000000167805 */ /* 0x000fe2000001ff00 */
[----:B------:R-:W-:Y:S01]  /*6260*/  IMAD.MOV.U32 R21, RZ, RZ, R1 ;  /* 0x000000ffff157224 */ /* 0x000fe200078e0001 */
[----:B------:R-:W-:Y:S01]  /*6270*/  ULDC.64 UR4, c[0x4][0x8] ;  /* 0x0100020000047ab9 */ /* 0x000fe20000000a00 */
[----:B------:R-:W-:-:S07]  /*6280*/  LOP3.LUT R24, R14, 0x80000000, RZ, 0xfc, !PT ;  /* 0x800000000e187812 */ /* 0x000fce00078efcff */
.L_x_56:
[----:B------:R-:W-:-:S04]  /*6290*/  IADD3 R14, P0, R22, UR4, RZ ;  /* 0x00000004160e7c10 */ /* 0x000fc8000ff1e0ff */
[----:B------:R-:W-:-:S06]  /*62a0*/  IADD3.X R15, R23, UR5, RZ, P0, !PT ;  /* 0x00000005170f7c10 */ /* 0x000fcc00087fe4ff */
[----:B------:R-:W2:Y:S01]  /*62b0*/  LDG.E.CONSTANT R15, desc[UR6][R14.64] ;  /* 0x000000060e0f7981 */ /* 0x000ea2000c1e9900 */
[----:B------:R-:W-:Y:S01]  /*62c0*/  IADD3 R22, P1, R22, 0x4, RZ ;  /* 0x0000000416167810 */ /* 0x000fe20007f3e0ff */
[----:B------:R-:W-:Y:S01]  /*62d0*/  IMAD.MOV.U32 R16, RZ, RZ, R20 ;  /* 0x000000ffff107224 */ /* 0x000fe200078e0014 */
[----:B------:R-:W-:Y:S02]  /*62e0*/  MOV R17, RZ ;  /* 0x000000ff00117202 */ /* 0x000fe40000000f00 */
        /* <DEDUP_REMOVED lines=8> */
[----:B------:R0:W-:Y:S02]  /*6370*/  STL [R1+0x18], R20 ;  /* 0x0000181401007387 */ /* 0x0001e40000100800 */
.L_x_55:
[----:B------:R-:W-:Y:S05]  /*6380*/  BSYNC B0 ;  /* 0x0000000000007941 */ /* 0x000fea0003800000 */
.L_x_54:
[C---:B------:R-:W-:Y:S01]  /*6390*/  FMUL R15, R12.reuse, 0.63661974668502807617 ;  /* 0x3f22f9830c0f7820 */ /* 0x040fe20000400000 */
[----:B------:R-:W-:Y:S01]  /*63a0*/  FADD.FTZ R16, |R12|, -RZ ;  /* 0x800000ff0c107221 */ /* 0x000fe20000010200 */
[----:B------:R-:W-:Y:S02]  /*63b0*/  BSSY B0, `(.L_x_57) ;  /* 0x0000043000007945 */ /* 0x000fe40003800000 */
[----:B0-----:R-:W0:Y:S02]  /*63c0*/  F2I.FTZ.NTZ R20, R15 ;  /* 0x0000000f00147305 */ /* 0x001e240000213100 */
        /* <DEDUP_REMOVED lines=12> */
[----:B------:R-:W-:Y:S01]  /*6490*/  HFMA2.MMA R24, -RZ, RZ, 0, 0 ;  /* 0x00000000ff187435 */ /* 0x000fe200000001ff */
[----:B------:R-:W-:Y:S01]  /*64a0*/  MOV R17, RZ ;  /* 0x000000ff00117202 */ /* 0x000fe20000000f00 */
[----:B------:R-:W-:Y:S01]  /*64b0*/  IMAD.MOV.U32 R23, RZ, RZ, RZ ;  /* 0x000000ffff177224 */ /* 0x000fe200078e00ff */
[----:B------:R-:W-:Y:S01]  /*64c0*/  LOP3.LUT R14, R22, 0xe0, RZ, 0xc0, !PT ;  /* 0x000000e0160e7812 */ /* 0x000fe200078ec0ff */
[----:B------:R-:W-:Y:S01]  /*64d0*/  IMAD.MOV.U32 R21, RZ, RZ, R1 ;  /* 0x000000ffff157224 */ /* 0x000fe200078e0001 */
[----:B------:R-:W-:Y:S01]  /*64e0*/  LOP3.LUT R25, R25, 0x80000000, RZ, 0xfc, !PT ;  /* 0x8000000019197812 */ /* 0x000fe200078efcff */
[----:B------:R-:W-:Y:S02]  /*64f0*/  ULDC.64 UR4, c[0x4][0x8] ;  /* 0x0100020000047ab9 */ /* 0x000fe40000000a00 */
[----:B------:R-:W-:-:S05]  /*6500*/  VIADD R14, R14, 0xffffff80 ;  /* 0xffffff800e0e7836 */ /* 0x000fca0000000000 */
[----:B------:R-:W-:-:S07]  /*6510*/  SHF.R.U32.HI R20, RZ, 0x5, R14 ;  /* 0x00000005ff147819 */ /* 0x000fce000001160e */
.L_x_59:
        /* <DEDUP_REMOVED lines=25> */
[----:B------:R-:W-:Y:S02]  /*66b0*/  @P0 SHF.L.U32 R14, R15, R24, RZ ;  /* 0x000000180f0e0219 */ /* 0x000fe400000006ff */
[----:B------:R-:W-:-:S03]  /*66c0*/  @P0 IADD3 R20, R16, R21, RZ ;  /* 0x0000001510140210 */ /* 0x000fc60007ffe0ff */
        /* <DEDUP_REMOVED lines=17> */
.L_x_58:
[----:B------:R-:W-:Y:S05]  /*67e0*/  BSYNC B0 ;  /* 0x0000000000007941 */ /* 0x000fea0003800000 */
.L_x_57:
[----:B------:R-:W-:Y:S01]  /*67f0*/  LOP3.LUT R12, R20, 0x1, RZ, 0xc0, !PT ;  /* 0x00000001140c7812 */ /* 0x000fe200078ec0ff */
[----:B------:R-:W-:Y:S01]  /*6800*/  IMAD R18, R18, -0x2, R13 ;  /* 0xfffffffe12127824 */ /* 0x000fe200078e020d */
[----:B------:R-:W-:Y:S01]  /*6810*/  SHF.L.U32 R13, R11, 0x1, RZ ;  /* 0x000000010b0d7819 */ /* 0x000fe200000006ff */
[----:B------:R-:W-:Y:S01]  /*6820*/  IMAD.MOV.U32 R11, RZ, RZ, 0x3c0885e4 ;  /* 0x3c0885e4ff0b7424 */ /* 0x000fe200078e00ff */
[----:B------:R-:W-:Y:S01]  /*6830*/  ISETP.NE.U32.AND P4, PT, R12, 0x1, PT ;  /* 0x000000010c00780c */ /* 0x000fe20003f85070 */
[----:B------:R-:W-:Y:S01]  /*6840*/  FMUL.FTZ R12, R14, R14 ;  /* 0x0000000e0e0c7220 */ /* 0x000fe20000410000 */
[----:B------:R-:W-:Y:S01]  /*6850*/  IADD3 R13, RZ, -R13, RZ ;  /* 0x8000000dff0d7210 */ /* 0x000fe20007ffe0ff */
[----:B------:R-:W-:Y:S01]  /*6860*/  VIADD R20, R20, 0x1 ;  /* 0x0000000114147836 */ /* 0x000fe20000000000 */
[----:B------:R-:W-:Y:S02]  /*6870*/  ISETP.GE.AND P0, PT, R9, 0x40, PT ;  /* 0x000000400900780c */ /* 0x000fe40003f06270 */
[----:B------:R-:W-:-:S02]  /*6880*/  PRMT R13, R13, 0x7710, RZ ;  /* 0x000077100d0d7816 */ /* 0x000fc400000000ff */
[----:B------:R-:W-:Y:S01]  /*6890*/  ISETP.GT.AND P5, PT, R9, 0x3f, PT ;  /* 0x0000003f0900780c */ /* 0x000fe20003fa4270 */
[----:B------:R-:W-:Y:S01]  /*68a0*/  IMAD.MOV.U32 R9, RZ, RZ, -0x46b2bead ;  /* 0xb94d4153ff097424 */ /* 0x000fe200078e00ff */
[----:B------:R-:W-:Y:S01]  /*68b0*/  IADD3 R21, R8, 0x1, RZ ;  /* 0x0000000108157810 */ /* 0x000fe20007ffe0ff */
[----:B------:R-:W-:Y:S01]  /*68c0*/  IMAD.IADD R10, R10, 0x1, R13 ;  /* 0x000000010a0a7824 */ /* 0x000fe200078e020d */
[----:B------:R-:W-:Y:S01]  /*68d0*/  LOP3.LUT P1, RZ, R20, 0x2, RZ, 0xc0, !PT ;  /* 0x0000000214ff7812 */ /* 0x000fe2000782c0ff */
[----:B------:R-:W-:Y:S01]  /*68e0*/  @P4 IMAD.MOV.U32 R15, RZ, RZ, 0x37cbac00 ;  /* 0x37cbac00ff0f4424 */ /* 0x000fe200078e00ff */
[----:B------:R-:W-:Y:S01]  /*68f0*/  LEA.HI R16, R21, R21, RZ, 0x1 ;  /* 0x0000001515107211 */ /* 0x000fe200078f08ff */
[----:B------:R-:W-:Y:S01]  /*6900*/  @P4 IMAD.MOV.U32 R11, RZ, RZ, 0x3d2aaabb ;  /* 0x3d2aaabbff0b4424 */ /* 0x000fe200078e00ff */
[----:B------:R-:W-:Y:S01]  /*6910*/  PRMT R17, R10, 0x8880, RZ ;  /* 0x000088800a117816 */ /* 0x000fe200000000ff */
[----:B------:R-:W-:Y:S01]  /*6920*/  @P4 FFMA.FTZ R9, R12, R15, -0.0013887860113754868507 ;  /* 0xbab607ed0c094423 */ /* 0x000fe2000001000f */
[----:B------:R-:W-:Y:S01]  /*6930*/  IMAD.MOV.U32 R13, RZ, RZ, -0x41d55558 ;  /* 0xbe2aaaa8ff0d7424 */ /* 0x000fe200078e00ff */
[----:B------:R-:W-:-:S02]  /*6940*/  @P4 MOV R13, 0xbeffffff ;  /* 0xbeffffff000d4802 */ /* 0x000fc40000000f00 */
[----:B------:R-:W-:Y:S01]  /*6950*/  FFMA.FTZ R15, R12, R9, R11 ;  /* 0x000000090c0f7223 */ /* 0x000fe2000001000b */
[----:B------:R-:W-:Y:S01]  /*6960*/  FSEL R9, R14, 1, !P4 ;  /* 0x3f8000000e097808 */ /* 0x000fe20006000000 */
[----:B------:R-:W0:Y:S01]  /*6970*/  LDC.64 R10, c[0x0][0x210] ;  /* 0x00008400ff0a7b82 */ /* 0x000e220000000a00 */
[----:B------:R-:W-:Y:S01]  /*6980*/  ISETP.GE.AND P2, PT, R18, 0x1, PT ;  /* 0x000000011200780c */ /* 0x000fe20003f46270 */
[----:B------:R-:W-:Y:S01]  /*6990*/  FFMA.FTZ R14, R12, R15, R13 ;  /* 0x0000000f0c0e7223 */ /* 0x000fe2000001000d */
[----:B------:R-:W-:Y:S02]  /*69a0*/  ISETP.GE.AND P4, PT, R17, 0x1, PT ;  /* 0x000000011100780c */ /* 0x000fe40003f86270 */
[----:B------:R-:W-:Y:S01]  /*69b0*/  ISETP.GT.AND P3, PT, R18, RZ, PT ;  /* 0x000000ff1200720c */ /* 0x000fe20003f64270 */
[----:B------:R-:W-:Y:S01]  /*69c0*/  FFMA.FTZ R18, R12, R9, RZ ;  /* 0x000000090c127223 */ /* 0x000fe200000100ff */
[----:B------:R-:W-:Y:S02]  /*69d0*/  LOP3.LUT R16, R16, 0xfffffffe, RZ, 0xc0, !PT ;  /* 0xfffffffe10107812 */ /* 0x000fe400078ec0ff */
[----:B------:R-:W-:Y:S01]  /*69e0*/  FSEL R12, R4, RZ, P5 ;  /* 0x000000ff040c7208 */ /* 0x000fe20002800000 */
[----:B------:R-:W-:Y:S01]  /*69f0*/  FFMA.FTZ R4, R18, R14, R9 ;  /* 0x0000000e12047223 */ /* 0x000fe20000010009 */
[----:B------:R-:W-:Y:S01]  /*6a00*/  FSEL R2, R2, RZ, !P0 ;  /* 0x000000ff02027208 */ /* 0x000fe20004000000 */
[----:B------:R-:W-:Y:S01]  /*6a10*/  IMAD.IADD R16, R21, 0x1, -R16 ;  /* 0x0000000115107824 */ /* 0x000fe200078e0a10 */
[----:B------:R-:W-:Y:S01]  /*6a20*/  FSEL R6, R6, RZ, P5 ;  /* 0x000000ff06067208 */ /* 0x000fe20002800000 */
[----:B------:R-:W-:Y:S01]  /*6a30*/  @P1 FFMA.FTZ R4, R4, -1, RZ ;  /* 0xbf80000004041823 */ /* 0x000fe200000100ff */
[----:B------:R-:W-:-:S02]  /*6a40*/  ISETP.GT.AND P5, PT, R17, RZ, PT ;  /* 0x000000ff1100720c */ /* 0x000fc40003fa4270 */
[----:B------:R-:W-:Y:S02]  /*6a50*/  FSEL R3, R3, RZ, !P0 ;  /* 0x000000ff03037208 */ /* 0x000fe40004000000 */
[----:B------:R-:W-:Y:S02]  /*6a60*/  FSEL R9, R12, RZ, !P2 ;  /* 0x000000ff0c097208 */ /* 0x000fe40005000000 */
[----:B------:R-:W-:Y:S02]  /*6a70*/  FSEL R2, R2, RZ, !P4 ;  /* 0x000000ff02027208 */ /* 0x000fe40006000000 */
[----:B------:R-:W-:Y:S01]  /*6a80*/  @P2 FSEL R9, R6, RZ, P3 ;  /* 0x000000ff06092208 */ /* 0x000fe20001800000 */
[----:B0-----:R-:W-:Y:S01]  /*6a90*/  IMAD.WIDE R10, R8, 0x4, R10 ;  /* 0x00000004080a7825 */ /* 0x001fe200078e020a */
[----:B------:R-:W-:Y:S02]  /*6aa0*/  ISETP.GE.AND P1, PT, R16, 0x1, PT ;  /* 0x000000011000780c */ /* 0x000fe40003f26270 */
[----:B------:R-:W-:-:S02]  /*6ab0*/  @P4 FSEL R2, R3, RZ, P5 ;  /* 0x000000ff03024208 */ /* 0x000fc40002800000 */
[----:B------:R-:W-:Y:S02]  /*6ac0*/  FSEL R0, R0, R5, !P0 ;  /* 0x0000000500007208 */ /* 0x000fe40004000000 */
[----:B------:R-:W-:Y:S02]  /*6ad0*/  FSEL R19, R19, R4, !P1 ;  /* 0x0000000413137208 */ /* 0x000fe40004800000 */
[----:B------:R-:W-:Y:S01]  /*6ae0*/  FSEL R2, R2, R9, !P0 ;  /* 0x0000000902027208 */ /* 0x000fe20004000000 */
[----:B------:R-:W-:-:S04]  /*6af0*/  FADD R18, R0, R7 ;  /* 0x0000000700127221 */ /* 0x000fc80000000000 */
[----:B------:R-:W-:-:S05]  /*6b00*/  FADD R19, R2, R19 ;  /* 0x0000001302137221 */ /* 0x000fca0000000000 */
[----:B------:R-:W-:Y:S01]  /*6b10*/  STG.E.64 desc[UR6][R10.64], R18 ;  /* 0x000000120a007986 */ /* 0x000fe2000c101b06 */
[----:B------:R-:W-:Y:S05]  /*6b20*/  EXIT ;  /* 0x000000000000794d */ /* 0x000fea0003800000 */
.L_x_60:
[----:B------:R-:W-:-:S00]  /*6b30*/  BRA `(.L_x_60) ;  /* 0xfffffffc00fc7947 */ /* 0x000fc0000383ffff */
[----:B------:R-:W-:-:S00]  /*6b40*/  NOP ;  /* 0x0000000000007918 */ /* 0x000fc00000000000 */
        /* <DEDUP_REMOVED lines=11> */
.L_x_61:


//--------------------- .nv.global.init           --------------------------
	.section	.nv.global.init,"aw",@progbits
	.align	4
.nv.global.init:
	.type		__cudart_i2opi_f,@object
	.size		__cudart_i2opi_f,(_$_str - __cudart_i2opi_f)
__cudart_i2opi_f:
        /*0000*/ 	.byte	0x41, 0x90, 0x43, 0x3c, 0x99, 0x95, 0x62, 0xdb, 0xc0, 0xdd, 0x34, 0xf5, 0xd1, 0x57, 0x27, 0xfc
        /*0010*/ 	.byte	0x29, 0x15, 0x44, 0x4e, 0x6e, 0x83, 0xf9, 0xa2
	.type		_$_str,@object
	.size		_$_str,(.L_0 - _$_str)
_$_str:
        /*0018*/ 	.byte	0x5f, 0x5f, 0x43, 0x55, 0x44, 0x41, 0x5f, 0x46, 0x54, 0x5a, 0x00
.L_0:


//--------------------- .nv.constant0.triton_poi_fused_add_cat_0 --------------------------
	.section	.nv.constant0.triton_poi_fused_add_cat_0,"a",@progbits
	.sectionflags	@""
	.align	4
.nv.constant0.triton_poi_fused_add_cat_0:
	.zero		540
